//
// Generated by NVIDIA NVVM Compiler
//
// Compiler Build ID: CL-36424714
// Cuda compilation tools, release 13.0, V13.0.88
// Based on NVVM 20.0.0
//

.version 9.0
.target sm_100
.address_size 64

	// .globl	_Z6phase1Piiii
// _ZZ6phase1PiiiiE5pivot has been demoted
// _ZZ6phase2PiiiiiE5tileA has been demoted
// _ZZ6phase2PiiiiiE5tileB has been demoted
// _ZZ6phase3PiiiiiE13pivotRowSlice has been demoted
// _ZZ6phase3PiiiiiE13pivotColSlice has been demoted

.visible .entry _Z6phase1Piiii(
	.param .u64 .ptr .align 1 _Z6phase1Piiii_param_0,
	.param .u32 _Z6phase1Piiii_param_1,
	.param .u32 _Z6phase1Piiii_param_2,
	.param .u32 _Z6phase1Piiii_param_3
)
{
	.reg .pred 	%p<42>;
	.reg .b32 	%r<141>;
	.reg .b64 	%rd<16>;
	// demoted variable
	.shared .align 4 .b8 _ZZ6phase1PiiiiE5pivot[16640];
	ld.param.u64 	%rd7, [_Z6phase1Piiii_param_0];
	ld.param.u32 	%r42, [_Z6phase1Piiii_param_1];
	ld.param.u32 	%r41, [_Z6phase1Piiii_param_2];
	ld.param.u32 	%r43, [_Z6phase1Piiii_param_3];
	cvta.to.global.u64 	%rd1, %rd7;
	mov.u32 	%r1, %tid.y;
	mov.u32 	%r2, %tid.x;
	shl.b32 	%r44, %r1, 1;
	shl.b32 	%r3, %r2, 1;
	mul.lo.s32 	%r45, %r43, %r41;
	add.s32 	%r4, %r45, %r44;
	add.s32 	%r5, %r4, 1;
	add.s32 	%r46, %r45, %r3;
	add.s32 	%r7, %r46, 1;
	add.s32 	%r8, %r41, 1;
	max.s32 	%r47, %r4, %r46;
	setp.lt.s32 	%p1, %r47, %r42;
	setp.ge.s32 	%p5, %r47, %r42;
	mul.lo.s32 	%r9, %r4, %r42;
	add.s32 	%r48, %r9, %r46;
	mul.wide.s32 	%rd8, %r48, 4;
	add.s64 	%rd2, %rd1, %rd8;
	mad.lo.s32 	%r10, %r44, %r41, %r44;
	add.s32 	%r49, %r10, %r3;
	shl.b32 	%r50, %r49, 2;
	mov.u32 	%r51, _ZZ6phase1PiiiiE5pivot;
	add.s32 	%r11, %r51, %r50;
	@%p5 bra 	$L__BB0_2;
	ld.global.u32 	%r52, [%rd2];
	st.shared.u32 	[%r11], %r52;
$L__BB0_2:
	max.s32 	%r53, %r4, %r7;
	setp.lt.s32 	%p2, %r53, %r42;
	setp.ge.s32 	%p6, %r53, %r42;
	cvt.s64.s32 	%rd3, %r46;
	cvt.s64.s32 	%rd9, %r9;
	add.s64 	%rd10, %rd9, %rd3;
	shl.b64 	%rd11, %rd10, 2;
	add.s64 	%rd4, %rd1, %rd11;
	@%p6 bra 	$L__BB0_4;
	ld.global.u32 	%r54, [%rd4+4];
	st.shared.u32 	[%r11+4], %r54;
$L__BB0_4:
	max.s32 	%r55, %r5, %r46;
	setp.lt.s32 	%p3, %r55, %r42;
	setp.ge.s32 	%p7, %r55, %r42;
	mul.lo.s32 	%r12, %r5, %r42;
	add.s32 	%r56, %r12, %r46;
	mul.wide.s32 	%rd12, %r56, 4;
	add.s64 	%rd5, %rd1, %rd12;
	shl.b32 	%r57, %r8, 2;
	add.s32 	%r13, %r11, %r57;
	@%p7 bra 	$L__BB0_6;
	ld.global.u32 	%r58, [%rd5];
	st.shared.u32 	[%r13], %r58;
$L__BB0_6:
	max.s32 	%r59, %r5, %r7;
	setp.lt.s32 	%p4, %r59, %r42;
	setp.ge.s32 	%p8, %r59, %r42;
	cvt.s64.s32 	%rd13, %r12;
	add.s64 	%rd14, %rd13, %rd3;
	shl.b64 	%rd15, %rd14, 2;
	add.s64 	%rd6, %rd1, %rd15;
	@%p8 bra 	$L__BB0_8;
	ld.global.u32 	%r60, [%rd6+4];
	st.shared.u32 	[%r13+4], %r60;
$L__BB0_8:
	bar.sync 	0;
	setp.lt.s32 	%p9, %r41, 1;
	@%p9 bra 	$L__BB0_38;
	setp.eq.s32 	%p10, %r41, 1;
	mov.b32 	%r140, 0;
	@%p10 bra 	$L__BB0_28;
	and.b32  	%r140, %r41, 2147483646;
	neg.s32 	%r139, %r140;
	shl.b32 	%r16, %r41, 2;
	mul.lo.s32 	%r62, %r1, %r8;
	shl.b32 	%r63, %r62, 3;
	add.s32 	%r138, %r51, %r63;
	shl.b32 	%r65, %r2, 3;
	add.s32 	%r66, %r65, %r51;
	add.s32 	%r137, %r66, 4;
	shl.b32 	%r67, %r41, 3;
	add.s32 	%r19, %r67, 8;
$L__BB0_11:
	ld.shared.u32 	%r68, [%r138];
	add.s32 	%r23, %r138, %r16;
	ld.shared.u32 	%r69, [%r23+4];
	ld.shared.u32 	%r70, [%r137+-4];
	ld.shared.u32 	%r72, [%r137];
	setp.eq.s32 	%p11, %r68, 1073741823;
	setp.eq.s32 	%p12, %r70, 1073741823;
	add.s32 	%r74, %r70, %r68;
	selp.b32 	%r75, 1073741823, %r74, %p12;
	selp.b32 	%r24, 1073741823, %r75, %p11;
	setp.eq.s32 	%p13, %r72, 1073741823;
	add.s32 	%r76, %r72, %r68;
	selp.b32 	%r77, 1073741823, %r76, %p13;
	selp.b32 	%r25, 1073741823, %r77, %p11;
	setp.eq.s32 	%p14, %r69, 1073741823;
	add.s32 	%r78, %r70, %r69;
	selp.b32 	%r79, 1073741823, %r78, %p12;
	selp.b32 	%r26, 1073741823, %r79, %p14;
	add.s32 	%r80, %r72, %r69;
	selp.b32 	%r81, 1073741823, %r80, %p13;
	selp.b32 	%r27, 1073741823, %r81, %p14;
	ld.shared.u32 	%r82, [%r11];
	setp.ge.s32 	%p15, %r24, %r82;
	@%p15 bra 	$L__BB0_13;
	st.shared.u32 	[%r11], %r24;
$L__BB0_13:
	ld.shared.u32 	%r83, [%r11+4];
	setp.ge.s32 	%p16, %r25, %r83;
	@%p16 bra 	$L__BB0_15;
	st.shared.u32 	[%r11+4], %r25;
$L__BB0_15:
	ld.shared.u32 	%r84, [%r13];
	setp.ge.s32 	%p17, %r26, %r84;
	@%p17 bra 	$L__BB0_17;
	st.shared.u32 	[%r13], %r26;
$L__BB0_17:
	ld.shared.u32 	%r85, [%r13+4];
	setp.ge.s32 	%p18, %r27, %r85;
	@%p18 bra 	$L__BB0_19;
	st.shared.u32 	[%r13+4], %r27;
$L__BB0_19:
	bar.sync 	0;
	ld.shared.u32 	%r86, [%r138+4];
	ld.shared.u32 	%r87, [%r23+8];
	add.s32 	%r88, %r137, %r16;
	ld.shared.u32 	%r89, [%r88];
	ld.shared.u32 	%r91, [%r88+4];
	setp.eq.s32 	%p19, %r86, 1073741823;
	setp.eq.s32 	%p20, %r89, 1073741823;
	add.s32 	%r93, %r89, %r86;
	selp.b32 	%r94, 1073741823, %r93, %p20;
	selp.b32 	%r28, 1073741823, %r94, %p19;
	setp.eq.s32 	%p21, %r91, 1073741823;
	add.s32 	%r95, %r91, %r86;
	selp.b32 	%r96, 1073741823, %r95, %p21;
	selp.b32 	%r29, 1073741823, %r96, %p19;
	setp.eq.s32 	%p22, %r87, 1073741823;
	add.s32 	%r97, %r89, %r87;
	selp.b32 	%r98, 1073741823, %r97, %p20;
	selp.b32 	%r30, 1073741823, %r98, %p22;
	add.s32 	%r99, %r91, %r87;
	selp.b32 	%r100, 1073741823, %r99, %p21;
	selp.b32 	%r31, 1073741823, %r100, %p22;
	ld.shared.u32 	%r101, [%r11];
	setp.ge.s32 	%p23, %r28, %r101;
	@%p23 bra 	$L__BB0_21;
	st.shared.u32 	[%r11], %r28;
$L__BB0_21:
	ld.shared.u32 	%r102, [%r11+4];
	setp.ge.s32 	%p24, %r29, %r102;
	@%p24 bra 	$L__BB0_23;
	st.shared.u32 	[%r11+4], %r29;
$L__BB0_23:
	ld.shared.u32 	%r103, [%r13];
	setp.ge.s32 	%p25, %r30, %r103;
	@%p25 bra 	$L__BB0_25;
	st.shared.u32 	[%r13], %r30;
$L__BB0_25:
	ld.shared.u32 	%r104, [%r13+4];
	setp.ge.s32 	%p26, %r31, %r104;
	@%p26 bra 	$L__BB0_27;
	st.shared.u32 	[%r13+4], %r31;
$L__BB0_27:
	bar.sync 	0;
	add.s32 	%r139, %r139, 2;
	add.s32 	%r138, %r138, 8;
	add.s32 	%r137, %r137, %r19;
	setp.ne.s32 	%p27, %r139, 0;
	@%p27 bra 	$L__BB0_11;
$L__BB0_28:
	and.b32  	%r105, %r41, 1;
	setp.eq.b32 	%p28, %r105, 1;
	not.pred 	%p29, %p28;
	@%p29 bra 	$L__BB0_38;
	add.s32 	%r106, %r140, %r10;
	shl.b32 	%r107, %r106, 2;
	add.s32 	%r109, %r51, %r107;
	ld.shared.u32 	%r110, [%r109];
	add.s32 	%r112, %r109, %r57;
	ld.shared.u32 	%r113, [%r112];
	mad.lo.s32 	%r114, %r140, %r8, %r3;
	shl.b32 	%r115, %r114, 2;
	add.s32 	%r116, %r51, %r115;
	ld.shared.u32 	%r117, [%r116];
	ld.shared.u32 	%r119, [%r116+4];
	setp.eq.s32 	%p30, %r110, 1073741823;
	setp.eq.s32 	%p31, %r117, 1073741823;
	add.s32 	%r121, %r117, %r110;
	selp.b32 	%r122, 1073741823, %r121, %p31;
	selp.b32 	%r36, 1073741823, %r122, %p30;
	setp.eq.s32 	%p32, %r119, 1073741823;
	add.s32 	%r123, %r119, %r110;
	selp.b32 	%r124, 1073741823, %r123, %p32;
	selp.b32 	%r37, 1073741823, %r124, %p30;
	setp.eq.s32 	%p33, %r113, 1073741823;
	add.s32 	%r125, %r117, %r113;
	selp.b32 	%r126, 1073741823, %r125, %p31;
	selp.b32 	%r38, 1073741823, %r126, %p33;
	add.s32 	%r127, %r119, %r113;
	selp.b32 	%r128, 1073741823, %r127, %p32;
	selp.b32 	%r39, 1073741823, %r128, %p33;
	ld.shared.u32 	%r129, [%r11];
	setp.ge.s32 	%p34, %r36, %r129;
	@%p34 bra 	$L__BB0_31;
	st.shared.u32 	[%r11], %r36;
$L__BB0_31:
	ld.shared.u32 	%r130, [%r11+4];
	setp.ge.s32 	%p35, %r37, %r130;
	@%p35 bra 	$L__BB0_33;
	st.shared.u32 	[%r11+4], %r37;
$L__BB0_33:
	ld.shared.u32 	%r131, [%r13];
	setp.ge.s32 	%p36, %r38, %r131;
	@%p36 bra 	$L__BB0_35;
	st.shared.u32 	[%r13], %r38;
$L__BB0_35:
	ld.shared.u32 	%r132, [%r13+4];
	setp.ge.s32 	%p37, %r39, %r132;
	@%p37 bra 	$L__BB0_37;
	st.shared.u32 	[%r13+4], %r39;
$L__BB0_37:
	bar.sync 	0;
$L__BB0_38:
	not.pred 	%p38, %p1;
	@%p38 bra 	$L__BB0_40;
	ld.shared.u32 	%r133, [%r11];
	st.global.u32 	[%rd2], %r133;
$L__BB0_40:
	not.pred 	%p39, %p2;
	@%p39 bra 	$L__BB0_42;
	ld.shared.u32 	%r134, [%r11+4];
	st.global.u32 	[%rd4+4], %r134;
$L__BB0_42:
	not.pred 	%p40, %p3;
	@%p40 bra 	$L__BB0_44;
	ld.shared.u32 	%r135, [%r13];
	st.global.u32 	[%rd5], %r135;
$L__BB0_44:
	not.pred 	%p41, %p4;
	@%p41 bra 	$L__BB0_46;
	ld.shared.u32 	%r136, [%r13+4];
	st.global.u32 	[%rd6+4], %r136;
$L__BB0_46:
	ret;

}
	// .globl	_Z6phase2Piiiii
.visible .entry _Z6phase2Piiiii(
	.param .u64 .ptr .align 1 _Z6phase2Piiiii_param_0,
	.param .u32 _Z6phase2Piiiii_param_1,
	.param .u32 _Z6phase2Piiiii_param_2,
	.param .u32 _Z6phase2Piiiii_param_3,
	.param .u32 _Z6phase2Piiiii_param_4
)
{
	.reg .pred 	%p<39>;
	.reg .b32 	%r<136>;
	.reg .b64 	%rd<30>;
	// demoted variable
	.shared .align 4 .b8 _ZZ6phase2PiiiiiE5tileA[16640];
	// demoted variable
	.shared .align 4 .b8 _ZZ6phase2PiiiiiE5tileB[16640];
	ld.param.u64 	%rd7, [_Z6phase2Piiiii_param_0];
	ld.param.u32 	%r63, [_Z6phase2Piiiii_param_1];
	ld.param.u32 	%r61, [_Z6phase2Piiiii_param_2];
	ld.param.u32 	%r62, [_Z6phase2Piiiii_param_3];
	cvta.to.global.u64 	%rd1, %rd7;
	mov.u32 	%r1, %tid.y;
	mov.u32 	%r2, %tid.x;
	shl.b32 	%r3, %r1, 1;
	shl.b32 	%r4, %r2, 1;
	add.s32 	%r5, %r61, 1;
	mov.u32 	%r6, %ctaid.y;
	mov.u32 	%r64, %ctaid.x;
	setp.ge.s32 	%p5, %r64, %r62;
	selp.u32 	%r65, 1, 0, %p5;
	add.s32 	%r66, %r64, %r65;
	setp.eq.s32 	%p6, %r6, 0;
	selp.b32 	%r67, %r62, %r66, %p6;
	selp.b32 	%r68, %r66, %r62, %p6;
	mad.lo.s32 	%r7, %r67, %r61, %r3;
	mad.lo.s32 	%r69, %r68, %r61, %r4;
	mul.lo.s32 	%r9, %r7, %r63;
	mad.lo.s32 	%r70, %r3, %r61, %r3;
	add.s32 	%r10, %r70, %r4;
	max.s32 	%r71, %r7, %r69;
	setp.lt.s32 	%p1, %r71, %r63;
	setp.ge.s32 	%p7, %r71, %r63;
	add.s32 	%r72, %r69, %r9;
	mul.wide.s32 	%rd8, %r72, 4;
	add.s64 	%rd2, %rd1, %rd8;
	shl.b32 	%r73, %r10, 2;
	mov.u32 	%r74, _ZZ6phase2PiiiiiE5tileA;
	add.s32 	%r11, %r74, %r73;
	@%p7 bra 	$L__BB1_2;
	ld.global.u32 	%r75, [%rd2];
	st.shared.u32 	[%r11], %r75;
$L__BB1_2:
	add.s32 	%r12, %r69, 1;
	max.s32 	%r76, %r7, %r12;
	setp.lt.s32 	%p2, %r76, %r63;
	setp.ge.s32 	%p8, %r76, %r63;
	cvt.s64.s32 	%rd9, %r9;
	cvt.s64.s32 	%rd3, %r69;
	add.s64 	%rd10, %rd3, %rd9;
	shl.b64 	%rd11, %rd10, 2;
	add.s64 	%rd4, %rd1, %rd11;
	@%p8 bra 	$L__BB1_4;
	ld.global.u32 	%r77, [%rd4+4];
	st.shared.u32 	[%r11+4], %r77;
$L__BB1_4:
	add.s32 	%r13, %r7, 1;
	add.s32 	%r14, %r9, %r63;
	max.s32 	%r78, %r13, %r69;
	setp.lt.s32 	%p3, %r78, %r63;
	setp.ge.s32 	%p9, %r78, %r63;
	add.s32 	%r79, %r69, %r14;
	mul.wide.s32 	%rd12, %r79, 4;
	add.s64 	%rd5, %rd1, %rd12;
	shl.b32 	%r80, %r5, 2;
	add.s32 	%r15, %r11, %r80;
	@%p9 bra 	$L__BB1_6;
	ld.global.u32 	%r81, [%rd5];
	st.shared.u32 	[%r15], %r81;
$L__BB1_6:
	max.s32 	%r82, %r13, %r12;
	setp.lt.s32 	%p4, %r82, %r63;
	setp.ge.s32 	%p10, %r82, %r63;
	cvt.s64.s32 	%rd13, %r14;
	add.s64 	%rd14, %rd3, %rd13;
	shl.b64 	%rd15, %rd14, 2;
	add.s64 	%rd6, %rd1, %rd15;
	@%p10 bra 	$L__BB1_8;
	ld.global.u32 	%r83, [%rd6+4];
	st.shared.u32 	[%r15+4], %r83;
$L__BB1_8:
	mul.lo.s32 	%r84, %r62, %r61;
	add.s32 	%r16, %r84, %r3;
	add.s32 	%r85, %r84, %r4;
	mul.lo.s32 	%r18, %r16, %r63;
	max.s32 	%r86, %r16, %r85;
	setp.ge.s32 	%p11, %r86, %r63;
	mov.u32 	%r88, _ZZ6phase2PiiiiiE5tileB;
	add.s32 	%r19, %r88, %r73;
	@%p11 bra 	$L__BB1_10;
	add.s32 	%r89, %r85, %r18;
	mul.wide.s32 	%rd16, %r89, 4;
	add.s64 	%rd17, %rd1, %rd16;
	ld.global.u32 	%r90, [%rd17];
	st.shared.u32 	[%r19], %r90;
$L__BB1_10:
	add.s32 	%r20, %r85, 1;
	max.s32 	%r91, %r16, %r20;
	setp.ge.s32 	%p12, %r91, %r63;
	@%p12 bra 	$L__BB1_12;
	cvt.s64.s32 	%rd18, %r18;
	cvt.s64.s32 	%rd19, %r85;
	add.s64 	%rd20, %rd19, %rd18;
	shl.b64 	%rd21, %rd20, 2;
	add.s64 	%rd22, %rd1, %rd21;
	ld.global.u32 	%r92, [%rd22+4];
	st.shared.u32 	[%r19+4], %r92;
$L__BB1_12:
	add.s32 	%r21, %r16, 1;
	add.s32 	%r22, %r18, %r63;
	max.s32 	%r93, %r21, %r85;
	setp.ge.s32 	%p13, %r93, %r63;
	add.s32 	%r23, %r19, %r80;
	@%p13 bra 	$L__BB1_14;
	add.s32 	%r95, %r85, %r22;
	mul.wide.s32 	%rd23, %r95, 4;
	add.s64 	%rd24, %rd1, %rd23;
	ld.global.u32 	%r96, [%rd24];
	st.shared.u32 	[%r23], %r96;
$L__BB1_14:
	max.s32 	%r97, %r21, %r20;
	setp.ge.s32 	%p14, %r97, %r63;
	@%p14 bra 	$L__BB1_16;
	cvt.s64.s32 	%rd25, %r22;
	cvt.s64.s32 	%rd26, %r85;
	add.s64 	%rd27, %rd26, %rd25;
	shl.b64 	%rd28, %rd27, 2;
	add.s64 	%rd29, %rd1, %rd28;
	ld.global.u32 	%r98, [%rd29+4];
	st.shared.u32 	[%r23+4], %r98;
$L__BB1_16:
	bar.sync 	0;
	setp.lt.s32 	%p15, %r61, 1;
	@%p15 bra 	$L__BB1_45;
	shl.b32 	%r99, %r61, 2;
	add.s32 	%r24, %r99, 4;
	add.s32 	%r25, %r88, %r24;
	mul.lo.s32 	%r101, %r1, %r5;
	shl.b32 	%r129, %r101, 3;
	add.s32 	%r27, %r74, %r24;
	neg.s32 	%r128, %r61;
	shl.b32 	%r127, %r2, 3;
$L__BB1_18:
	setp.ne.s32 	%p16, %r6, 0;
	@%p16 bra 	$L__BB1_20;
	add.s32 	%r106, %r88, %r129;
	ld.shared.u32 	%r130, [%r106];
	bra.uni 	$L__BB1_21;
$L__BB1_20:
	add.s32 	%r104, %r74, %r129;
	ld.shared.u32 	%r130, [%r104];
$L__BB1_21:
	setp.ne.s32 	%p17, %r6, 0;
	add.s32 	%r36, %r74, %r127;
	mov.u32 	%r108, _ZZ6phase2PiiiiiE5tileB;
	add.s32 	%r37, %r108, %r127;
	@%p17 bra 	$L__BB1_23;
	ld.shared.u32 	%r131, [%r36];
	bra.uni 	$L__BB1_24;
$L__BB1_23:
	ld.shared.u32 	%r131, [%r37];
$L__BB1_24:
	setp.eq.s32 	%p18, %r130, 1073741823;
	setp.eq.s32 	%p19, %r131, 1073741823;
	add.s32 	%r109, %r131, %r130;
	selp.b32 	%r110, 1073741823, %r109, %p19;
	selp.b32 	%r41, 1073741823, %r110, %p18;
	ld.shared.u32 	%r111, [%r11];
	setp.ge.s32 	%p20, %r41, %r111;
	@%p20 bra 	$L__BB1_26;
	st.shared.u32 	[%r11], %r41;
$L__BB1_26:
	setp.eq.s32 	%p21, %r6, 0;
	@%p21 bra 	$L__BB1_28;
	ld.shared.u32 	%r132, [%r37+4];
	bra.uni 	$L__BB1_29;
$L__BB1_28:
	ld.shared.u32 	%r132, [%r36+4];
$L__BB1_29:
	setp.eq.s32 	%p22, %r130, 1073741823;
	setp.eq.s32 	%p23, %r132, 1073741823;
	add.s32 	%r112, %r132, %r130;
	selp.b32 	%r113, 1073741823, %r112, %p23;
	selp.b32 	%r45, 1073741823, %r113, %p22;
	ld.shared.u32 	%r114, [%r11+4];
	setp.ge.s32 	%p24, %r45, %r114;
	@%p24 bra 	$L__BB1_31;
	st.shared.u32 	[%r11+4], %r45;
$L__BB1_31:
	setp.eq.s32 	%p25, %r6, 0;
	@%p25 bra 	$L__BB1_33;
	add.s32 	%r115, %r27, %r129;
	ld.shared.u32 	%r133, [%r115];
	bra.uni 	$L__BB1_34;
$L__BB1_33:
	add.s32 	%r116, %r25, %r129;
	ld.shared.u32 	%r133, [%r116];
$L__BB1_34:
	setp.eq.s32 	%p26, %r6, 0;
	@%p26 bra 	$L__BB1_36;
	ld.shared.u32 	%r134, [%r37];
	bra.uni 	$L__BB1_37;
$L__BB1_36:
	ld.shared.u32 	%r134, [%r36];
$L__BB1_37:
	setp.eq.s32 	%p27, %r133, 1073741823;
	setp.eq.s32 	%p28, %r134, 1073741823;
	add.s32 	%r117, %r134, %r133;
	selp.b32 	%r118, 1073741823, %r117, %p28;
	selp.b32 	%r52, 1073741823, %r118, %p27;
	ld.shared.u32 	%r119, [%r15];
	setp.ge.s32 	%p29, %r52, %r119;
	@%p29 bra 	$L__BB1_39;
	st.shared.u32 	[%r15], %r52;
$L__BB1_39:
	setp.eq.s32 	%p30, %r6, 0;
	@%p30 bra 	$L__BB1_41;
	ld.shared.u32 	%r135, [%r37+4];
	bra.uni 	$L__BB1_42;
$L__BB1_41:
	ld.shared.u32 	%r135, [%r36+4];
$L__BB1_42:
	setp.eq.s32 	%p31, %r133, 1073741823;
	setp.eq.s32 	%p32, %r135, 1073741823;
	add.s32 	%r120, %r135, %r133;
	selp.b32 	%r121, 1073741823, %r120, %p32;
	selp.b32 	%r56, 1073741823, %r121, %p31;
	ld.shared.u32 	%r122, [%r15+4];
	setp.ge.s32 	%p33, %r56, %r122;
	@%p33 bra 	$L__BB1_44;
	st.shared.u32 	[%r15+4], %r56;
$L__BB1_44:
	bar.sync 	0;
	add.s32 	%r129, %r129, 4;
	add.s32 	%r128, %r128, 1;
	setp.ne.s32 	%p34, %r128, 0;
	add.s32 	%r127, %r127, %r24;
	@%p34 bra 	$L__BB1_18;
$L__BB1_45:
	not.pred 	%p35, %p1;
	@%p35 bra 	$L__BB1_47;
	ld.shared.u32 	%r123, [%r11];
	st.global.u32 	[%rd2], %r123;
$L__BB1_47:
	not.pred 	%p36, %p2;
	@%p36 bra 	$L__BB1_49;
	ld.shared.u32 	%r124, [%r11+4];
	st.global.u32 	[%rd4+4], %r124;
$L__BB1_49:
	not.pred 	%p37, %p3;
	@%p37 bra 	$L__BB1_51;
	ld.shared.u32 	%r125, [%r15];
	st.global.u32 	[%rd5], %r125;
$L__BB1_51:
	not.pred 	%p38, %p4;
	@%p38 bra 	$L__BB1_53;
	ld.shared.u32 	%r126, [%r15+4];
	st.global.u32 	[%rd6+4], %r126;
$L__BB1_53:
	ret;

}
	// .globl	_Z6phase3Piiiii
.visible .entry _Z6phase3Piiiii(
	.param .u64 .ptr .align 1 _Z6phase3Piiiii_param_0,
	.param .u32 _Z6phase3Piiiii_param_1,
	.param .u32 _Z6phase3Piiiii_param_2,
	.param .u32 _Z6phase3Piiiii_param_3,
	.param .u32 _Z6phase3Piiiii_param_4
)
{
	.reg .pred 	%p<12>;
	.reg .b32 	%r<854>;
	.reg .b64 	%rd<15>;
	// demoted variable
	.shared .align 4 .b8 _ZZ6phase3PiiiiiE13pivotRowSlice[16384];
	// demoted variable
	.shared .align 4 .b8 _ZZ6phase3PiiiiiE13pivotColSlice[16384];
	ld.param.u64 	%rd8, [_Z6phase3Piiiii_param_0];
	ld.param.u32 	%r42, [_Z6phase3Piiiii_param_1];
	ld.param.u32 	%r43, [_Z6phase3Piiiii_param_2];
	ld.param.u32 	%r44, [_Z6phase3Piiiii_param_3];
	cvta.to.global.u64 	%rd1, %rd8;
	mov.u32 	%r1, %tid.y;
	mov.u32 	%r2, %tid.x;
	shl.b32 	%r3, %r2, 1;
	mov.u32 	%r4, %ctaid.y;
	mov.u32 	%r5, %ctaid.x;
	setp.eq.s32 	%p1, %r4, %r44;
	setp.eq.s32 	%p2, %r5, %r44;
	or.pred  	%p3, %p1, %p2;
	@%p3 bra 	$L__BB2_18;
	shl.b32 	%r46, %r1, 1;
	mad.lo.s32 	%r6, %r43, %r4, %r46;
	mad.lo.s32 	%r47, %r43, %r5, %r3;
	mad.lo.s32 	%r48, %r6, %r42, %r47;
	mul.wide.s32 	%rd9, %r48, 4;
	add.s64 	%rd2, %rd1, %rd9;
	ld.global.u32 	%r7, [%rd2];
	ld.global.u32 	%r8, [%rd2+4];
	mul.wide.s32 	%rd10, %r42, 4;
	add.s64 	%rd3, %rd2, %rd10;
	ld.global.u32 	%r9, [%rd3];
	ld.global.u32 	%r10, [%rd3+4];
	mul.lo.s32 	%r11, %r44, %r43;
	add.s32 	%r12, %r11, %r1;
	sub.s32 	%r13, %r47, %r2;
	mad.lo.s32 	%r14, %r12, %r42, %r13;
	mul.wide.s32 	%rd11, %r14, 4;
	add.s64 	%rd4, %rd1, %rd11;
	mov.b32 	%r846, 1073741823;
	max.s32 	%r49, %r12, %r13;
	setp.ge.s32 	%p4, %r49, %r42;
	@%p4 bra 	$L__BB2_3;
	ld.global.u32 	%r846, [%rd4];
$L__BB2_3:
	shl.b32 	%r51, %r1, 8;
	mov.u32 	%r52, _ZZ6phase3PiiiiiE13pivotRowSlice;
	add.s32 	%r53, %r52, %r51;
	shl.b32 	%r54, %r2, 2;
	add.s32 	%r17, %r53, %r54;
	st.shared.u32 	[%r17], %r846;
	add.s32 	%r18, %r13, 32;
	mov.b32 	%r847, 1073741823;
	max.s32 	%r55, %r12, %r18;
	setp.ge.s32 	%p5, %r55, %r42;
	@%p5 bra 	$L__BB2_5;
	ld.global.u32 	%r847, [%rd4+128];
$L__BB2_5:
	st.shared.u32 	[%r17+128], %r847;
	add.s32 	%r21, %r12, 32;
	shl.b32 	%r22, %r42, 5;
	add.s32 	%r57, %r14, %r22;
	mul.wide.s32 	%rd12, %r57, 4;
	add.s64 	%rd5, %rd1, %rd12;
	mov.b32 	%r848, 1073741823;
	max.s32 	%r58, %r21, %r13;
	setp.ge.s32 	%p6, %r58, %r42;
	@%p6 bra 	$L__BB2_7;
	ld.global.u32 	%r848, [%rd5];
$L__BB2_7:
	st.shared.u32 	[%r17+8192], %r848;
	mov.b32 	%r849, 1073741823;
	max.s32 	%r60, %r21, %r18;
	setp.ge.s32 	%p7, %r60, %r42;
	@%p7 bra 	$L__BB2_9;
	ld.global.u32 	%r849, [%rd5+128];
$L__BB2_9:
	st.shared.u32 	[%r17+8320], %r849;
	sub.s32 	%r27, %r6, %r1;
	add.s32 	%r28, %r11, %r2;
	mad.lo.s32 	%r29, %r27, %r42, %r28;
	mul.wide.s32 	%rd13, %r29, 4;
	add.s64 	%rd6, %rd1, %rd13;
	mov.b32 	%r850, 1073741823;
	max.s32 	%r62, %r27, %r28;
	setp.ge.s32 	%p8, %r62, %r42;
	@%p8 bra 	$L__BB2_11;
	ld.global.u32 	%r850, [%rd6];
$L__BB2_11:
	mov.u32 	%r65, _ZZ6phase3PiiiiiE13pivotColSlice;
	add.s32 	%r32, %r65, %r51;
	add.s32 	%r33, %r32, %r54;
	st.shared.u32 	[%r33], %r850;
	add.s32 	%r34, %r28, 32;
	mov.b32 	%r851, 1073741823;
	max.s32 	%r67, %r27, %r34;
	setp.ge.s32 	%p9, %r67, %r42;
	@%p9 bra 	$L__BB2_13;
	ld.global.u32 	%r851, [%rd6+128];
$L__BB2_13:
	st.shared.u32 	[%r33+128], %r851;
	add.s32 	%r37, %r27, 32;
	add.s32 	%r69, %r29, %r22;
	mul.wide.s32 	%rd14, %r69, 4;
	add.s64 	%rd7, %rd1, %rd14;
	mov.b32 	%r852, 1073741823;
	max.s32 	%r70, %r37, %r28;
	setp.ge.s32 	%p10, %r70, %r42;
	@%p10 bra 	$L__BB2_15;
	ld.global.u32 	%r852, [%rd7];
$L__BB2_15:
	st.shared.u32 	[%r33+8192], %r852;
	mov.b32 	%r853, 1073741823;
	max.s32 	%r72, %r37, %r34;
	setp.ge.s32 	%p11, %r72, %r42;
	@%p11 bra 	$L__BB2_17;
	ld.global.u32 	%r853, [%rd7+128];
$L__BB2_17:
	st.shared.u32 	[%r33+8320], %r853;
	bar.sync 	0;
	add.s32 	%r74, %r32, %r51;
	ld.shared.u32 	%r75, [%r74];
	ld.shared.u32 	%r76, [%r74+256];
	shl.b32 	%r77, %r3, 2;
	add.s32 	%r79, %r52, %r77;
	ld.shared.u32 	%r80, [%r79];
	ld.shared.u32 	%r81, [%r79+4];
	add.s32 	%r82, %r80, %r75;
	add.s32 	%r83, %r81, %r75;
	add.s32 	%r84, %r80, %r76;
	add.s32 	%r85, %r81, %r76;
	min.s32 	%r86, %r7, %r82;
	min.s32 	%r87, %r8, %r83;
	min.s32 	%r88, %r9, %r84;
	min.s32 	%r89, %r10, %r85;
	ld.shared.u32 	%r90, [%r74+4];
	ld.shared.u32 	%r91, [%r74+260];
	ld.shared.u32 	%r92, [%r79+256];
	ld.shared.u32 	%r93, [%r79+260];
	add.s32 	%r94, %r92, %r90;
	add.s32 	%r95, %r93, %r90;
	add.s32 	%r96, %r92, %r91;
	add.s32 	%r97, %r93, %r91;
	min.s32 	%r98, %r86, %r94;
	min.s32 	%r99, %r87, %r95;
	min.s32 	%r100, %r88, %r96;
	min.s32 	%r101, %r89, %r97;
	ld.shared.u32 	%r102, [%r74+8];
	ld.shared.u32 	%r103, [%r74+264];
	ld.shared.u32 	%r104, [%r79+512];
	ld.shared.u32 	%r105, [%r79+516];
	add.s32 	%r106, %r104, %r102;
	add.s32 	%r107, %r105, %r102;
	add.s32 	%r108, %r104, %r103;
	add.s32 	%r109, %r105, %r103;
	min.s32 	%r110, %r98, %r106;
	min.s32 	%r111, %r99, %r107;
	min.s32 	%r112, %r100, %r108;
	min.s32 	%r113, %r101, %r109;
	ld.shared.u32 	%r114, [%r74+12];
	ld.shared.u32 	%r115, [%r74+268];
	ld.shared.u32 	%r116, [%r79+768];
	ld.shared.u32 	%r117, [%r79+772];
	add.s32 	%r118, %r116, %r114;
	add.s32 	%r119, %r117, %r114;
	add.s32 	%r120, %r116, %r115;
	add.s32 	%r121, %r117, %r115;
	min.s32 	%r122, %r110, %r118;
	min.s32 	%r123, %r111, %r119;
	min.s32 	%r124, %r112, %r120;
	min.s32 	%r125, %r113, %r121;
	ld.shared.u32 	%r126, [%r74+16];
	ld.shared.u32 	%r127, [%r74+272];
	ld.shared.u32 	%r128, [%r79+1024];
	ld.shared.u32 	%r129, [%r79+1028];
	add.s32 	%r130, %r128, %r126;
	add.s32 	%r131, %r129, %r126;
	add.s32 	%r132, %r128, %r127;
	add.s32 	%r133, %r129, %r127;
	min.s32 	%r134, %r122, %r130;
	min.s32 	%r135, %r123, %r131;
	min.s32 	%r136, %r124, %r132;
	min.s32 	%r137, %r125, %r133;
	ld.shared.u32 	%r138, [%r74+20];
	ld.shared.u32 	%r139, [%r74+276];
	ld.shared.u32 	%r140, [%r79+1280];
	ld.shared.u32 	%r141, [%r79+1284];
	add.s32 	%r142, %r140, %r138;
	add.s32 	%r143, %r141, %r138;
	add.s32 	%r144, %r140, %r139;
	add.s32 	%r145, %r141, %r139;
	min.s32 	%r146, %r134, %r142;
	min.s32 	%r147, %r135, %r143;
	min.s32 	%r148, %r136, %r144;
	min.s32 	%r149, %r137, %r145;
	ld.shared.u32 	%r150, [%r74+24];
	ld.shared.u32 	%r151, [%r74+280];
	ld.shared.u32 	%r152, [%r79+1536];
	ld.shared.u32 	%r153, [%r79+1540];
	add.s32 	%r154, %r152, %r150;
	add.s32 	%r155, %r153, %r150;
	add.s32 	%r156, %r152, %r151;
	add.s32 	%r157, %r153, %r151;
	min.s32 	%r158, %r146, %r154;
	min.s32 	%r159, %r147, %r155;
	min.s32 	%r160, %r148, %r156;
	min.s32 	%r161, %r149, %r157;
	ld.shared.u32 	%r162, [%r74+28];
	ld.shared.u32 	%r163, [%r74+284];
	ld.shared.u32 	%r164, [%r79+1792];
	ld.shared.u32 	%r165, [%r79+1796];
	add.s32 	%r166, %r164, %r162;
	add.s32 	%r167, %r165, %r162;
	add.s32 	%r168, %r164, %r163;
	add.s32 	%r169, %r165, %r163;
	min.s32 	%r170, %r158, %r166;
	min.s32 	%r171, %r159, %r167;
	min.s32 	%r172, %r160, %r168;
	min.s32 	%r173, %r161, %r169;
	ld.shared.u32 	%r174, [%r74+32];
	ld.shared.u32 	%r175, [%r74+288];
	ld.shared.u32 	%r176, [%r79+2048];
	ld.shared.u32 	%r177, [%r79+2052];
	add.s32 	%r178, %r176, %r174;
	add.s32 	%r179, %r177, %r174;
	add.s32 	%r180, %r176, %r175;
	add.s32 	%r181, %r177, %r175;
	min.s32 	%r182, %r170, %r178;
	min.s32 	%r183, %r171, %r179;
	min.s32 	%r184, %r172, %r180;
	min.s32 	%r185, %r173, %r181;
	ld.shared.u32 	%r186, [%r74+36];
	ld.shared.u32 	%r187, [%r74+292];
	ld.shared.u32 	%r188, [%r79+2304];
	ld.shared.u32 	%r189, [%r79+2308];
	add.s32 	%r190, %r188, %r186;
	add.s32 	%r191, %r189, %r186;
	add.s32 	%r192, %r188, %r187;
	add.s32 	%r193, %r189, %r187;
	min.s32 	%r194, %r182, %r190;
	min.s32 	%r195, %r183, %r191;
	min.s32 	%r196, %r184, %r192;
	min.s32 	%r197, %r185, %r193;
	ld.shared.u32 	%r198, [%r74+40];
	ld.shared.u32 	%r199, [%r74+296];
	ld.shared.u32 	%r200, [%r79+2560];
	ld.shared.u32 	%r201, [%r79+2564];
	add.s32 	%r202, %r200, %r198;
	add.s32 	%r203, %r201, %r198;
	add.s32 	%r204, %r200, %r199;
	add.s32 	%r205, %r201, %r199;
	min.s32 	%r206, %r194, %r202;
	min.s32 	%r207, %r195, %r203;
	min.s32 	%r208, %r196, %r204;
	min.s32 	%r209, %r197, %r205;
	ld.shared.u32 	%r210, [%r74+44];
	ld.shared.u32 	%r211, [%r74+300];
	ld.shared.u32 	%r212, [%r79+2816];
	ld.shared.u32 	%r213, [%r79+2820];
	add.s32 	%r214, %r212, %r210;
	add.s32 	%r215, %r213, %r210;
	add.s32 	%r216, %r212, %r211;
	add.s32 	%r217, %r213, %r211;
	min.s32 	%r218, %r206, %r214;
	min.s32 	%r219, %r207, %r215;
	min.s32 	%r220, %r208, %r216;
	min.s32 	%r221, %r209, %r217;
	ld.shared.u32 	%r222, [%r74+48];
	ld.shared.u32 	%r223, [%r74+304];
	ld.shared.u32 	%r224, [%r79+3072];
	ld.shared.u32 	%r225, [%r79+3076];
	add.s32 	%r226, %r224, %r222;
	add.s32 	%r227, %r225, %r222;
	add.s32 	%r228, %r224, %r223;
	add.s32 	%r229, %r225, %r223;
	min.s32 	%r230, %r218, %r226;
	min.s32 	%r231, %r219, %r227;
	min.s32 	%r232, %r220, %r228;
	min.s32 	%r233, %r221, %r229;
	ld.shared.u32 	%r234, [%r74+52];
	ld.shared.u32 	%r235, [%r74+308];
	ld.shared.u32 	%r236, [%r79+3328];
	ld.shared.u32 	%r237, [%r79+3332];
	add.s32 	%r238, %r236, %r234;
	add.s32 	%r239, %r237, %r234;
	add.s32 	%r240, %r236, %r235;
	add.s32 	%r241, %r237, %r235;
	min.s32 	%r242, %r230, %r238;
	min.s32 	%r243, %r231, %r239;
	min.s32 	%r244, %r232, %r240;
	min.s32 	%r245, %r233, %r241;
	ld.shared.u32 	%r246, [%r74+56];
	ld.shared.u32 	%r247, [%r74+312];
	ld.shared.u32 	%r248, [%r79+3584];
	ld.shared.u32 	%r249, [%r79+3588];
	add.s32 	%r250, %r248, %r246;
	add.s32 	%r251, %r249, %r246;
	add.s32 	%r252, %r248, %r247;
	add.s32 	%r253, %r249, %r247;
	min.s32 	%r254, %r242, %r250;
	min.s32 	%r255, %r243, %r251;
	min.s32 	%r256, %r244, %r252;
	min.s32 	%r257, %r245, %r253;
	ld.shared.u32 	%r258, [%r74+60];
	ld.shared.u32 	%r259, [%r74+316];
	ld.shared.u32 	%r260, [%r79+3840];
	ld.shared.u32 	%r261, [%r79+3844];
	add.s32 	%r262, %r260, %r258;
	add.s32 	%r263, %r261, %r258;
	add.s32 	%r264, %r260, %r259;
	add.s32 	%r265, %r261, %r259;
	min.s32 	%r266, %r254, %r262;
	min.s32 	%r267, %r255, %r263;
	min.s32 	%r268, %r256, %r264;
	min.s32 	%r269, %r257, %r265;
	ld.shared.u32 	%r270, [%r74+64];
	ld.shared.u32 	%r271, [%r74+320];
	ld.shared.u32 	%r272, [%r79+4096];
	ld.shared.u32 	%r273, [%r79+4100];
	add.s32 	%r274, %r272, %r270;
	add.s32 	%r275, %r273, %r270;
	add.s32 	%r276, %r272, %r271;
	add.s32 	%r277, %r273, %r271;
	min.s32 	%r278, %r266, %r274;
	min.s32 	%r279, %r267, %r275;
	min.s32 	%r280, %r268, %r276;
	min.s32 	%r281, %r269, %r277;
	ld.shared.u32 	%r282, [%r74+68];
	ld.shared.u32 	%r283, [%r74+324];
	ld.shared.u32 	%r284, [%r79+4352];
	ld.shared.u32 	%r285, [%r79+4356];
	add.s32 	%r286, %r284, %r282;
	add.s32 	%r287, %r285, %r282;
	add.s32 	%r288, %r284, %r283;
	add.s32 	%r289, %r285, %r283;
	min.s32 	%r290, %r278, %r286;
	min.s32 	%r291, %r279, %r287;
	min.s32 	%r292, %r280, %r288;
	min.s32 	%r293, %r281, %r289;
	ld.shared.u32 	%r294, [%r74+72];
	ld.shared.u32 	%r295, [%r74+328];
	ld.shared.u32 	%r296, [%r79+4608];
	ld.shared.u32 	%r297, [%r79+4612];
	add.s32 	%r298, %r296, %r294;
	add.s32 	%r299, %r297, %r294;
	add.s32 	%r300, %r296, %r295;
	add.s32 	%r301, %r297, %r295;
	min.s32 	%r302, %r290, %r298;
	min.s32 	%r303, %r291, %r299;
	min.s32 	%r304, %r292, %r300;
	min.s32 	%r305, %r293, %r301;
	ld.shared.u32 	%r306, [%r74+76];
	ld.shared.u32 	%r307, [%r74+332];
	ld.shared.u32 	%r308, [%r79+4864];
	ld.shared.u32 	%r309, [%r79+4868];
	add.s32 	%r310, %r308, %r306;
	add.s32 	%r311, %r309, %r306;
	add.s32 	%r312, %r308, %r307;
	add.s32 	%r313, %r309, %r307;
	min.s32 	%r314, %r302, %r310;
	min.s32 	%r315, %r303, %r311;
	min.s32 	%r316, %r304, %r312;
	min.s32 	%r317, %r305, %r313;
	ld.shared.u32 	%r318, [%r74+80];
	ld.shared.u32 	%r319, [%r74+336];
	ld.shared.u32 	%r320, [%r79+5120];
	ld.shared.u32 	%r321, [%r79+5124];
	add.s32 	%r322, %r320, %r318;
	add.s32 	%r323, %r321, %r318;
	add.s32 	%r324, %r320, %r319;
	add.s32 	%r325, %r321, %r319;
	min.s32 	%r326, %r314, %r322;
	min.s32 	%r327, %r315, %r323;
	min.s32 	%r328, %r316, %r324;
	min.s32 	%r329, %r317, %r325;
	ld.shared.u32 	%r330, [%r74+84];
	ld.shared.u32 	%r331, [%r74+340];
	ld.shared.u32 	%r332, [%r79+5376];
	ld.shared.u32 	%r333, [%r79+5380];
	add.s32 	%r334, %r332, %r330;
	add.s32 	%r335, %r333, %r330;
	add.s32 	%r336, %r332, %r331;
	add.s32 	%r337, %r333, %r331;
	min.s32 	%r338, %r326, %r334;
	min.s32 	%r339, %r327, %r335;
	min.s32 	%r340, %r328, %r336;
	min.s32 	%r341, %r329, %r337;
	ld.shared.u32 	%r342, [%r74+88];
	ld.shared.u32 	%r343, [%r74+344];
	ld.shared.u32 	%r344, [%r79+5632];
	ld.shared.u32 	%r345, [%r79+5636];
	add.s32 	%r346, %r344, %r342;
	add.s32 	%r347, %r345, %r342;
	add.s32 	%r348, %r344, %r343;
	add.s32 	%r349, %r345, %r343;
	min.s32 	%r350, %r338, %r346;
	min.s32 	%r351, %r339, %r347;
	min.s32 	%r352, %r340, %r348;
	min.s32 	%r353, %r341, %r349;
	ld.shared.u32 	%r354, [%r74+92];
	ld.shared.u32 	%r355, [%r74+348];
	ld.shared.u32 	%r356, [%r79+5888];
	ld.shared.u32 	%r357, [%r79+5892];
	add.s32 	%r358, %r356, %r354;
	add.s32 	%r359, %r357, %r354;
	add.s32 	%r360, %r356, %r355;
	add.s32 	%r361, %r357, %r355;
	min.s32 	%r362, %r350, %r358;
	min.s32 	%r363, %r351, %r359;
	min.s32 	%r364, %r352, %r360;
	min.s32 	%r365, %r353, %r361;
	ld.shared.u32 	%r366, [%r74+96];
	ld.shared.u32 	%r367, [%r74+352];
	ld.shared.u32 	%r368, [%r79+6144];
	ld.shared.u32 	%r369, [%r79+6148];
	add.s32 	%r370, %r368, %r366;
	add.s32 	%r371, %r369, %r366;
	add.s32 	%r372, %r368, %r367;
	add.s32 	%r373, %r369, %r367;
	min.s32 	%r374, %r362, %r370;
	min.s32 	%r375, %r363, %r371;
	min.s32 	%r376, %r364, %r372;
	min.s32 	%r377, %r365, %r373;
	ld.shared.u32 	%r378, [%r74+100];
	ld.shared.u32 	%r379, [%r74+356];
	ld.shared.u32 	%r380, [%r79+6400];
	ld.shared.u32 	%r381, [%r79+6404];
	add.s32 	%r382, %r380, %r378;
	add.s32 	%r383, %r381, %r378;
	add.s32 	%r384, %r380, %r379;
	add.s32 	%r385, %r381, %r379;
	min.s32 	%r386, %r374, %r382;
	min.s32 	%r387, %r375, %r383;
	min.s32 	%r388, %r376, %r384;
	min.s32 	%r389, %r377, %r385;
	ld.shared.u32 	%r390, [%r74+104];
	ld.shared.u32 	%r391, [%r74+360];
	ld.shared.u32 	%r392, [%r79+6656];
	ld.shared.u32 	%r393, [%r79+6660];
	add.s32 	%r394, %r392, %r390;
	add.s32 	%r395, %r393, %r390;
	add.s32 	%r396, %r392, %r391;
	add.s32 	%r397, %r393, %r391;
	min.s32 	%r398, %r386, %r394;
	min.s32 	%r399, %r387, %r395;
	min.s32 	%r400, %r388, %r396;
	min.s32 	%r401, %r389, %r397;
	ld.shared.u32 	%r402, [%r74+108];
	ld.shared.u32 	%r403, [%r74+364];
	ld.shared.u32 	%r404, [%r79+6912];
	ld.shared.u32 	%r405, [%r79+6916];
	add.s32 	%r406, %r404, %r402;
	add.s32 	%r407, %r405, %r402;
	add.s32 	%r408, %r404, %r403;
	add.s32 	%r409, %r405, %r403;
	min.s32 	%r410, %r398, %r406;
	min.s32 	%r411, %r399, %r407;
	min.s32 	%r412, %r400, %r408;
	min.s32 	%r413, %r401, %r409;
	ld.shared.u32 	%r414, [%r74+112];
	ld.shared.u32 	%r415, [%r74+368];
	ld.shared.u32 	%r416, [%r79+7168];
	ld.shared.u32 	%r417, [%r79+7172];
	add.s32 	%r418, %r416, %r414;
	add.s32 	%r419, %r417, %r414;
	add.s32 	%r420, %r416, %r415;
	add.s32 	%r421, %r417, %r415;
	min.s32 	%r422, %r410, %r418;
	min.s32 	%r423, %r411, %r419;
	min.s32 	%r424, %r412, %r420;
	min.s32 	%r425, %r413, %r421;
	ld.shared.u32 	%r426, [%r74+116];
	ld.shared.u32 	%r427, [%r74+372];
	ld.shared.u32 	%r428, [%r79+7424];
	ld.shared.u32 	%r429, [%r79+7428];
	add.s32 	%r430, %r428, %r426;
	add.s32 	%r431, %r429, %r426;
	add.s32 	%r432, %r428, %r427;
	add.s32 	%r433, %r429, %r427;
	min.s32 	%r434, %r422, %r430;
	min.s32 	%r435, %r423, %r431;
	min.s32 	%r436, %r424, %r432;
	min.s32 	%r437, %r425, %r433;
	ld.shared.u32 	%r438, [%r74+120];
	ld.shared.u32 	%r439, [%r74+376];
	ld.shared.u32 	%r440, [%r79+7680];
	ld.shared.u32 	%r441, [%r79+7684];
	add.s32 	%r442, %r440, %r438;
	add.s32 	%r443, %r441, %r438;
	add.s32 	%r444, %r440, %r439;
	add.s32 	%r445, %r441, %r439;
	min.s32 	%r446, %r434, %r442;
	min.s32 	%r447, %r435, %r443;
	min.s32 	%r448, %r436, %r444;
	min.s32 	%r449, %r437, %r445;
	ld.shared.u32 	%r450, [%r74+124];
	ld.shared.u32 	%r451, [%r74+380];
	ld.shared.u32 	%r452, [%r79+7936];
	ld.shared.u32 	%r453, [%r79+7940];
	add.s32 	%r454, %r452, %r450;
	add.s32 	%r455, %r453, %r450;
	add.s32 	%r456, %r452, %r451;
	add.s32 	%r457, %r453, %r451;
	min.s32 	%r458, %r446, %r454;
	min.s32 	%r459, %r447, %r455;
	min.s32 	%r460, %r448, %r456;
	min.s32 	%r461, %r449, %r457;
	ld.shared.u32 	%r462, [%r74+128];
	ld.shared.u32 	%r463, [%r74+384];
	ld.shared.u32 	%r464, [%r79+8192];
	ld.shared.u32 	%r465, [%r79+8196];
	add.s32 	%r466, %r464, %r462;
	add.s32 	%r467, %r465, %r462;
	add.s32 	%r468, %r464, %r463;
	add.s32 	%r469, %r465, %r463;
	min.s32 	%r470, %r458, %r466;
	min.s32 	%r471, %r459, %r467;
	min.s32 	%r472, %r460, %r468;
	min.s32 	%r473, %r461, %r469;
	ld.shared.u32 	%r474, [%r74+132];
	ld.shared.u32 	%r475, [%r74+388];
	ld.shared.u32 	%r476, [%r79+8448];
	ld.shared.u32 	%r477, [%r79+8452];
	add.s32 	%r478, %r476, %r474;
	add.s32 	%r479, %r477, %r474;
	add.s32 	%r480, %r476, %r475;
	add.s32 	%r481, %r477, %r475;
	min.s32 	%r482, %r470, %r478;
	min.s32 	%r483, %r471, %r479;
	min.s32 	%r484, %r472, %r480;
	min.s32 	%r485, %r473, %r481;
	ld.shared.u32 	%r486, [%r74+136];
	ld.shared.u32 	%r487, [%r74+392];
	ld.shared.u32 	%r488, [%r79+8704];
	ld.shared.u32 	%r489, [%r79+8708];
	add.s32 	%r490, %r488, %r486;
	add.s32 	%r491, %r489, %r486;
	add.s32 	%r492, %r488, %r487;
	add.s32 	%r493, %r489, %r487;
	min.s32 	%r494, %r482, %r490;
	min.s32 	%r495, %r483, %r491;
	min.s32 	%r496, %r484, %r492;
	min.s32 	%r497, %r485, %r493;
	ld.shared.u32 	%r498, [%r74+140];
	ld.shared.u32 	%r499, [%r74+396];
	ld.shared.u32 	%r500, [%r79+8960];
	ld.shared.u32 	%r501, [%r79+8964];
	add.s32 	%r502, %r500, %r498;
	add.s32 	%r503, %r501, %r498;
	add.s32 	%r504, %r500, %r499;
	add.s32 	%r505, %r501, %r499;
	min.s32 	%r506, %r494, %r502;
	min.s32 	%r507, %r495, %r503;
	min.s32 	%r508, %r496, %r504;
	min.s32 	%r509, %r497, %r505;
	ld.shared.u32 	%r510, [%r74+144];
	ld.shared.u32 	%r511, [%r74+400];
	ld.shared.u32 	%r512, [%r79+9216];
	ld.shared.u32 	%r513, [%r79+9220];
	add.s32 	%r514, %r512, %r510;
	add.s32 	%r515, %r513, %r510;
	add.s32 	%r516, %r512, %r511;
	add.s32 	%r517, %r513, %r511;
	min.s32 	%r518, %r506, %r514;
	min.s32 	%r519, %r507, %r515;
	min.s32 	%r520, %r508, %r516;
	min.s32 	%r521, %r509, %r517;
	ld.shared.u32 	%r522, [%r74+148];
	ld.shared.u32 	%r523, [%r74+404];
	ld.shared.u32 	%r524, [%r79+9472];
	ld.shared.u32 	%r525, [%r79+9476];
	add.s32 	%r526, %r524, %r522;
	add.s32 	%r527, %r525, %r522;
	add.s32 	%r528, %r524, %r523;
	add.s32 	%r529, %r525, %r523;
	min.s32 	%r530, %r518, %r526;
	min.s32 	%r531, %r519, %r527;
	min.s32 	%r532, %r520, %r528;
	min.s32 	%r533, %r521, %r529;
	ld.shared.u32 	%r534, [%r74+152];
	ld.shared.u32 	%r535, [%r74+408];
	ld.shared.u32 	%r536, [%r79+9728];
	ld.shared.u32 	%r537, [%r79+9732];
	add.s32 	%r538, %r536, %r534;
	add.s32 	%r539, %r537, %r534;
	add.s32 	%r540, %r536, %r535;
	add.s32 	%r541, %r537, %r535;
	min.s32 	%r542, %r530, %r538;
	min.s32 	%r543, %r531, %r539;
	min.s32 	%r544, %r532, %r540;
	min.s32 	%r545, %r533, %r541;
	ld.shared.u32 	%r546, [%r74+156];
	ld.shared.u32 	%r547, [%r74+412];
	ld.shared.u32 	%r548, [%r79+9984];
	ld.shared.u32 	%r549, [%r79+9988];
	add.s32 	%r550, %r548, %r546;
	add.s32 	%r551, %r549, %r546;
	add.s32 	%r552, %r548, %r547;
	add.s32 	%r553, %r549, %r547;
	min.s32 	%r554, %r542, %r550;
	min.s32 	%r555, %r543, %r551;
	min.s32 	%r556, %r544, %r552;
	min.s32 	%r557, %r545, %r553;
	ld.shared.u32 	%r558, [%r74+160];
	ld.shared.u32 	%r559, [%r74+416];
	ld.shared.u32 	%r560, [%r79+10240];
	ld.shared.u32 	%r561, [%r79+10244];
	add.s32 	%r562, %r560, %r558;
	add.s32 	%r563, %r561, %r558;
	add.s32 	%r564, %r560, %r559;
	add.s32 	%r565, %r561, %r559;
	min.s32 	%r566, %r554, %r562;
	min.s32 	%r567, %r555, %r563;
	min.s32 	%r568, %r556, %r564;
	min.s32 	%r569, %r557, %r565;
	ld.shared.u32 	%r570, [%r74+164];
	ld.shared.u32 	%r571, [%r74+420];
	ld.shared.u32 	%r572, [%r79+10496];
	ld.shared.u32 	%r573, [%r79+10500];
	add.s32 	%r574, %r572, %r570;
	add.s32 	%r575, %r573, %r570;
	add.s32 	%r576, %r572, %r571;
	add.s32 	%r577, %r573, %r571;
	min.s32 	%r578, %r566, %r574;
	min.s32 	%r579, %r567, %r575;
	min.s32 	%r580, %r568, %r576;
	min.s32 	%r581, %r569, %r577;
	ld.shared.u32 	%r582, [%r74+168];
	ld.shared.u32 	%r583, [%r74+424];
	ld.shared.u32 	%r584, [%r79+10752];
	ld.shared.u32 	%r585, [%r79+10756];
	add.s32 	%r586, %r584, %r582;
	add.s32 	%r587, %r585, %r582;
	add.s32 	%r588, %r584, %r583;
	add.s32 	%r589, %r585, %r583;
	min.s32 	%r590, %r578, %r586;
	min.s32 	%r591, %r579, %r587;
	min.s32 	%r592, %r580, %r588;
	min.s32 	%r593, %r581, %r589;
	ld.shared.u32 	%r594, [%r74+172];
	ld.shared.u32 	%r595, [%r74+428];
	ld.shared.u32 	%r596, [%r79+11008];
	ld.shared.u32 	%r597, [%r79+11012];
	add.s32 	%r598, %r596, %r594;
	add.s32 	%r599, %r597, %r594;
	add.s32 	%r600, %r596, %r595;
	add.s32 	%r601, %r597, %r595;
	min.s32 	%r602, %r590, %r598;
	min.s32 	%r603, %r591, %r599;
	min.s32 	%r604, %r592, %r600;
	min.s32 	%r605, %r593, %r601;
	ld.shared.u32 	%r606, [%r74+176];
	ld.shared.u32 	%r607, [%r74+432];
	ld.shared.u32 	%r608, [%r79+11264];
	ld.shared.u32 	%r609, [%r79+11268];
	add.s32 	%r610, %r608, %r606;
	add.s32 	%r611, %r609, %r606;
	add.s32 	%r612, %r608, %r607;
	add.s32 	%r613, %r609, %r607;
	min.s32 	%r614, %r602, %r610;
	min.s32 	%r615, %r603, %r611;
	min.s32 	%r616, %r604, %r612;
	min.s32 	%r617, %r605, %r613;
	ld.shared.u32 	%r618, [%r74+180];
	ld.shared.u32 	%r619, [%r74+436];
	ld.shared.u32 	%r620, [%r79+11520];
	ld.shared.u32 	%r621, [%r79+11524];
	add.s32 	%r622, %r620, %r618;
	add.s32 	%r623, %r621, %r618;
	add.s32 	%r624, %r620, %r619;
	add.s32 	%r625, %r621, %r619;
	min.s32 	%r626, %r614, %r622;
	min.s32 	%r627, %r615, %r623;
	min.s32 	%r628, %r616, %r624;
	min.s32 	%r629, %r617, %r625;
	ld.shared.u32 	%r630, [%r74+184];
	ld.shared.u32 	%r631, [%r74+440];
	ld.shared.u32 	%r632, [%r79+11776];
	ld.shared.u32 	%r633, [%r79+11780];
	add.s32 	%r634, %r632, %r630;
	add.s32 	%r635, %r633, %r630;
	add.s32 	%r636, %r632, %r631;
	add.s32 	%r637, %r633, %r631;
	min.s32 	%r638, %r626, %r634;
	min.s32 	%r639, %r627, %r635;
	min.s32 	%r640, %r628, %r636;
	min.s32 	%r641, %r629, %r637;
	ld.shared.u32 	%r642, [%r74+188];
	ld.shared.u32 	%r643, [%r74+444];
	ld.shared.u32 	%r644, [%r79+12032];
	ld.shared.u32 	%r645, [%r79+12036];
	add.s32 	%r646, %r644, %r642;
	add.s32 	%r647, %r645, %r642;
	add.s32 	%r648, %r644, %r643;
	add.s32 	%r649, %r645, %r643;
	min.s32 	%r650, %r638, %r646;
	min.s32 	%r651, %r639, %r647;
	min.s32 	%r652, %r640, %r648;
	min.s32 	%r653, %r641, %r649;
	ld.shared.u32 	%r654, [%r74+192];
	ld.shared.u32 	%r655, [%r74+448];
	ld.shared.u32 	%r656, [%r79+12288];
	ld.shared.u32 	%r657, [%r79+12292];
	add.s32 	%r658, %r656, %r654;
	add.s32 	%r659, %r657, %r654;
	add.s32 	%r660, %r656, %r655;
	add.s32 	%r661, %r657, %r655;
	min.s32 	%r662, %r650, %r658;
	min.s32 	%r663, %r651, %r659;
	min.s32 	%r664, %r652, %r660;
	min.s32 	%r665, %r653, %r661;
	ld.shared.u32 	%r666, [%r74+196];
	ld.shared.u32 	%r667, [%r74+452];
	ld.shared.u32 	%r668, [%r79+12544];
	ld.shared.u32 	%r669, [%r79+12548];
	add.s32 	%r670, %r668, %r666;
	add.s32 	%r671, %r669, %r666;
	add.s32 	%r672, %r668, %r667;
	add.s32 	%r673, %r669, %r667;
	min.s32 	%r674, %r662, %r670;
	min.s32 	%r675, %r663, %r671;
	min.s32 	%r676, %r664, %r672;
	min.s32 	%r677, %r665, %r673;
	ld.shared.u32 	%r678, [%r74+200];
	ld.shared.u32 	%r679, [%r74+456];
	ld.shared.u32 	%r680, [%r79+12800];
	ld.shared.u32 	%r681, [%r79+12804];
	add.s32 	%r682, %r680, %r678;
	add.s32 	%r683, %r681, %r678;
	add.s32 	%r684, %r680, %r679;
	add.s32 	%r685, %r681, %r679;
	min.s32 	%r686, %r674, %r682;
	min.s32 	%r687, %r675, %r683;
	min.s32 	%r688, %r676, %r684;
	min.s32 	%r689, %r677, %r685;
	ld.shared.u32 	%r690, [%r74+204];
	ld.shared.u32 	%r691, [%r74+460];
	ld.shared.u32 	%r692, [%r79+13056];
	ld.shared.u32 	%r693, [%r79+13060];
	add.s32 	%r694, %r692, %r690;
	add.s32 	%r695, %r693, %r690;
	add.s32 	%r696, %r692, %r691;
	add.s32 	%r697, %r693, %r691;
	min.s32 	%r698, %r686, %r694;
	min.s32 	%r699, %r687, %r695;
	min.s32 	%r700, %r688, %r696;
	min.s32 	%r701, %r689, %r697;
	ld.shared.u32 	%r702, [%r74+208];
	ld.shared.u32 	%r703, [%r74+464];
	ld.shared.u32 	%r704, [%r79+13312];
	ld.shared.u32 	%r705, [%r79+13316];
	add.s32 	%r706, %r704, %r702;
	add.s32 	%r707, %r705, %r702;
	add.s32 	%r708, %r704, %r703;
	add.s32 	%r709, %r705, %r703;
	min.s32 	%r710, %r698, %r706;
	min.s32 	%r711, %r699, %r707;
	min.s32 	%r712, %r700, %r708;
	min.s32 	%r713, %r701, %r709;
	ld.shared.u32 	%r714, [%r74+212];
	ld.shared.u32 	%r715, [%r74+468];
	ld.shared.u32 	%r716, [%r79+13568];
	ld.shared.u32 	%r717, [%r79+13572];
	add.s32 	%r718, %r716, %r714;
	add.s32 	%r719, %r717, %r714;
	add.s32 	%r720, %r716, %r715;
	add.s32 	%r721, %r717, %r715;
	min.s32 	%r722, %r710, %r718;
	min.s32 	%r723, %r711, %r719;
	min.s32 	%r724, %r712, %r720;
	min.s32 	%r725, %r713, %r721;
	ld.shared.u32 	%r726, [%r74+216];
	ld.shared.u32 	%r727, [%r74+472];
	ld.shared.u32 	%r728, [%r79+13824];
	ld.shared.u32 	%r729, [%r79+13828];
	add.s32 	%r730, %r728, %r726;
	add.s32 	%r731, %r729, %r726;
	add.s32 	%r732, %r728, %r727;
	add.s32 	%r733, %r729, %r727;
	min.s32 	%r734, %r722, %r730;
	min.s32 	%r735, %r723, %r731;
	min.s32 	%r736, %r724, %r732;
	min.s32 	%r737, %r725, %r733;
	ld.shared.u32 	%r738, [%r74+220];
	ld.shared.u32 	%r739, [%r74+476];
	ld.shared.u32 	%r740, [%r79+14080];
	ld.shared.u32 	%r741, [%r79+14084];
	add.s32 	%r742, %r740, %r738;
	add.s32 	%r743, %r741, %r738;
	add.s32 	%r744, %r740, %r739;
	add.s32 	%r745, %r741, %r739;
	min.s32 	%r746, %r734, %r742;
	min.s32 	%r747, %r735, %r743;
	min.s32 	%r748, %r736, %r744;
	min.s32 	%r749, %r737, %r745;
	ld.shared.u32 	%r750, [%r74+224];
	ld.shared.u32 	%r751, [%r74+480];
	ld.shared.u32 	%r752, [%r79+14336];
	ld.shared.u32 	%r753, [%r79+14340];
	add.s32 	%r754, %r752, %r750;
	add.s32 	%r755, %r753, %r750;
	add.s32 	%r756, %r752, %r751;
	add.s32 	%r757, %r753, %r751;
	min.s32 	%r758, %r746, %r754;
	min.s32 	%r759, %r747, %r755;
	min.s32 	%r760, %r748, %r756;
	min.s32 	%r761, %r749, %r757;
	ld.shared.u32 	%r762, [%r74+228];
	ld.shared.u32 	%r763, [%r74+484];
	ld.shared.u32 	%r764, [%r79+14592];
	ld.shared.u32 	%r765, [%r79+14596];
	add.s32 	%r766, %r764, %r762;
	add.s32 	%r767, %r765, %r762;
	add.s32 	%r768, %r764, %r763;
	add.s32 	%r769, %r765, %r763;
	min.s32 	%r770, %r758, %r766;
	min.s32 	%r771, %r759, %r767;
	min.s32 	%r772, %r760, %r768;
	min.s32 	%r773, %r761, %r769;
	ld.shared.u32 	%r774, [%r74+232];
	ld.shared.u32 	%r775, [%r74+488];
	ld.shared.u32 	%r776, [%r79+14848];
	ld.shared.u32 	%r777, [%r79+14852];
	add.s32 	%r778, %r776, %r774;
	add.s32 	%r779, %r777, %r774;
	add.s32 	%r780, %r776, %r775;
	add.s32 	%r781, %r777, %r775;
	min.s32 	%r782, %r770, %r778;
	min.s32 	%r783, %r771, %r779;
	min.s32 	%r784, %r772, %r780;
	min.s32 	%r785, %r773, %r781;
	ld.shared.u32 	%r786, [%r74+236];
	ld.shared.u32 	%r787, [%r74+492];
	ld.shared.u32 	%r788, [%r79+15104];
	ld.shared.u32 	%r789, [%r79+15108];
	add.s32 	%r790, %r788, %r786;
	add.s32 	%r791, %r789, %r786;
	add.s32 	%r792, %r788, %r787;
	add.s32 	%r793, %r789, %r787;
	min.s32 	%r794, %r782, %r790;
	min.s32 	%r795, %r783, %r791;
	min.s32 	%r796, %r784, %r792;
	min.s32 	%r797, %r785, %r793;
	ld.shared.u32 	%r798, [%r74+240];
	ld.shared.u32 	%r799, [%r74+496];
	ld.shared.u32 	%r800, [%r79+15360];
	ld.shared.u32 	%r801, [%r79+15364];
	add.s32 	%r802, %r800, %r798;
	add.s32 	%r803, %r801, %r798;
	add.s32 	%r804, %r800, %r799;
	add.s32 	%r805, %r801, %r799;
	min.s32 	%r806, %r794, %r802;
	min.s32 	%r807, %r795, %r803;
	min.s32 	%r808, %r796, %r804;
	min.s32 	%r809, %r797, %r805;
	ld.shared.u32 	%r810, [%r74+244];
	ld.shared.u32 	%r811, [%r74+500];
	ld.shared.u32 	%r812, [%r79+15616];
	ld.shared.u32 	%r813, [%r79+15620];
	add.s32 	%r814, %r812, %r810;
	add.s32 	%r815, %r813, %r810;
	add.s32 	%r816, %r812, %r811;
	add.s32 	%r817, %r813, %r811;
	min.s32 	%r818, %r806, %r814;
	min.s32 	%r819, %r807, %r815;
	min.s32 	%r820, %r808, %r816;
	min.s32 	%r821, %r809, %r817;
	ld.shared.u32 	%r822, [%r74+248];
	ld.shared.u32 	%r823, [%r74+504];
	ld.shared.u32 	%r824, [%r79+15872];
	ld.shared.u32 	%r825, [%r79+15876];
	add.s32 	%r826, %r824, %r822;
	add.s32 	%r827, %r825, %r822;
	add.s32 	%r828, %r824, %r823;
	add.s32 	%r829, %r825, %r823;
	min.s32 	%r830, %r818, %r826;
	min.s32 	%r831, %r819, %r827;
	min.s32 	%r832, %r820, %r828;
	min.s32 	%r833, %r821, %r829;
	ld.shared.u32 	%r834, [%r74+252];
	ld.shared.u32 	%r835, [%r74+508];
	ld.shared.u32 	%r836, [%r79+16128];
	ld.shared.u32 	%r837, [%r79+16132];
	add.s32 	%r838, %r836, %r834;
	add.s32 	%r839, %r837, %r834;
	add.s32 	%r840, %r836, %r835;
	add.s32 	%r841, %r837, %r835;
	min.s32 	%r842, %r830, %r838;
	min.s32 	%r843, %r831, %r839;
	min.s32 	%r844, %r832, %r840;
	min.s32 	%r845, %r833, %r841;
	st.global.u32 	[%rd2], %r842;
	st.global.u32 	[%rd2+4], %r843;
	st.global.u32 	[%rd3], %r844;
	st.global.u32 	[%rd3+4], %r845;
$L__BB2_18:
	ret;

}


// ===== COMPILED SASS (sm_100) =====

	.target	sm_100

	.elftype	@"ET_EXEC"


//--------------------- .note.nv.tkinfo           --------------------------
	.section	.note.nv.tkinfo,"",@"SHT_NOTE"
	.sectionflags	@"SHF_NOTE_NV_TKINFO"
	.tkinfo
        /*0018*/ 	.word	0x00000002
        /*0030*/ 	.string	""
        /*0030*/ 	.string	"ptxas"
        /*0030*/ 	.string	"Cuda compilation tools, release 13.0, V13.0.88"
        /*0030*/ 	.string	"Build cuda_13.0.r13.0/compiler.36424714_0"
        /*0030*/ 	.string	"-arch sm_100 -m 64 "



//--------------------- .note.nv.cuinfo           --------------------------
	.section	.note.nv.cuinfo,"",@"SHT_NOTE"
	.sectionflags	@"SHF_NOTE_NV_CUINFO"
        /*0018*/ 	.short	0x0002
        /*001a*/ 	.short	0x0064
        /*001c*/ 	.short	0x0082
	.zero		2


//--------------------- .nv.info                  --------------------------
	.section	.nv.info,"",@"SHT_CUDA_INFO"
	.align	4


	//----- nvinfo : EIATTR_REGCOUNT
	.align		4
        /*0000*/ 	.byte	0x04, 0x2f
        /*0002*/ 	.short	(.L_1 - .L_0)
	.align		4
.L_0:
        /*0004*/ 	.word	index@(_Z6phase1Piiii)
        /*0008*/ 	.word	0x00000020


	//----- nvinfo : EIATTR_FRAME_SIZE
	.align		4
.L_1:
        /*000c*/ 	.byte	0x04, 0x11
        /*000e*/ 	.short	(.L_3 - .L_2)
	.align		4
.L_2:
        /*0010*/ 	.word	index@(_Z6phase1Piiii)
        /*0014*/ 	.word	0x00000000


	//----- nvinfo : EIATTR_REGCOUNT
	.align		4
.L_3:
        /*0018*/ 	.byte	0x04, 0x2f
        /*001a*/ 	.short	(.L_5 - .L_4)
	.align		4
.L_4:
        /*001c*/ 	.word	index@(_Z6phase2Piiiii)
        /*0020*/ 	.word	0x00000020


	//----- nvinfo : EIATTR_FRAME_SIZE
	.align		4
.L_5:
        /*0024*/ 	.byte	0x04, 0x11
        /*0026*/ 	.short	(.L_7 - .L_6)
	.align		4
.L_6:
        /*0028*/ 	.word	index@(_Z6phase2Piiiii)
        /*002c*/ 	.word	0x00000000


	//----- nvinfo : EIATTR_REGCOUNT
	.align		4
.L_7:
        /*0030*/ 	.byte	0x04, 0x2f
        /*0032*/ 	.short	(.L_9 - .L_8)
	.align		4
.L_8:
        /*0034*/ 	.word	index@(_Z6phase3Piiiii)
        /*0038*/ 	.word	0x00000020


	//----- nvinfo : EIATTR_FRAME_SIZE
	.align		4
.L_9:
        /*003c*/ 	.byte	0x04, 0x11
        /*003e*/ 	.short	(.L_11 - .L_10)
	.align		4
.L_10:
        /*0040*/ 	.word	index@(_Z6phase3Piiiii)
        /*0044*/ 	.word	0x00000000


	//----- nvinfo : EIATTR_MIN_STACK_SIZE
	.align		4
.L_11:
        /*0048*/ 	.byte	0x04, 0x12
        /*004a*/ 	.short	(.L_13 - .L_12)
	.align		4
.L_12:
        /*004c*/ 	.word	index@(_Z6phase3Piiiii)
        /*0050*/ 	.word	0x00000000


	//----- nvinfo : EIATTR_MIN_STACK_SIZE
	.align		4
.L_13:
        /*0054*/ 	.byte	0x04, 0x12
        /*0056*/ 	.short	(.L_15 - .L_14)
	.align		4
.L_14:
        /*0058*/ 	.word	index@(_Z6phase2Piiiii)
        /*005c*/ 	.word	0x00000000


	//----- nvinfo : EIATTR_MIN_STACK_SIZE
	.align		4
.L_15:
        /*0060*/ 	.byte	0x04, 0x12
        /*0062*/ 	.short	(.L_17 - .L_16)
	.align		4
.L_16:
        /*0064*/ 	.word	index@(_Z6phase1Piiii)
        /*0068*/ 	.word	0x00000000
.L_17:


//--------------------- .nv.compat                --------------------------
	.section	.nv.compat,"",@"SHT_CUDA_COMPAT_INFO"
	.align	4
        /*0000*/ 	.byte	0x02, 0x09, 0x00, 0x00, 0x02, 0x02, 0x01, 0x00, 0x02, 0x05, 0x05, 0x00, 0x03, 0x07, 0x01, 0x01
        /*0010*/ 	.byte	0x02, 0x03, 0x00, 0x00, 0x02, 0x06, 0x01, 0x00, 0x04, 0x0b, 0x08, 0x00, 0x09, 0x00, 0x00, 0x00
        /*0020*/ 	.byte	0x00, 0x00, 0x00, 0x00


//--------------------- .nv.info._Z6phase3Piiiii  --------------------------
	.section	.nv.info._Z6phase3Piiiii,"",@"SHT_CUDA_INFO"
	.sectionflags	@""
	.align	4


	//----- nvinfo : EIATTR_CUDA_API_VERSION
	.align		4
        /*0000*/ 	.byte	0x04, 0x37
        /*0002*/ 	.short	(.L_19 - .L_18)
.L_18:
        /*0004*/ 	.word	0x00000082


	//----- nvinfo : EIATTR_KPARAM_INFO
	.align		4
.L_19:
        /*0008*/ 	.byte	0x04, 0x17
        /*000a*/ 	.short	(.L_21 - .L_20)
.L_20:
        /*000c*/ 	.word	0x00000000
        /*0010*/ 	.short	0x0004
        /*0012*/ 	.short	0x0014
        /*0014*/ 	.byte	0x00, 0xf0, 0x11, 0x00


	//----- nvinfo : EIATTR_KPARAM_INFO
	.align		4
.L_21:
        /*0018*/ 	.byte	0x04, 0x17
        /*001a*/ 	.short	(.L_23 - .L_22)
.L_22:
        /*001c*/ 	.word	0x00000000
        /*0020*/ 	.short	0x0003
        /*0022*/ 	.short	0x0010
        /*0024*/ 	.byte	0x00, 0xf0, 0x11, 0x00


	//----- nvinfo : EIATTR_KPARAM_INFO
	.align		4
.L_23:
        /*0028*/ 	.byte	0x04, 0x17
        /*002a*/ 	.short	(.L_25 - .L_24)
.L_24:
        /*002c*/ 	.word	0x00000000
        /*0030*/ 	.short	0x0002
        /*0032*/ 	.short	0x000c
        /*0034*/ 	.byte	0x00, 0xf0, 0x11, 0x00


	//----- nvinfo : EIATTR_KPARAM_INFO
	.align		4
.L_25:
        /*0038*/ 	.byte	0x04, 0x17
        /*003a*/ 	.short	(.L_27 - .L_26)
.L_26:
        /*003c*/ 	.word	0x00000000
        /*0040*/ 	.short	0x0001
        /*0042*/ 	.short	0x0008
        /*0044*/ 	.byte	0x00, 0xf0, 0x11, 0x00


	//----- nvinfo : EIATTR_KPARAM_INFO
	.align		4
.L_27:
        /*0048*/ 	.byte	0x04, 0x17
        /*004a*/ 	.short	(.L_29 - .L_28)
.L_28:
        /*004c*/ 	.word	0x00000000
        /*0050*/ 	.short	0x0000
        /*0052*/ 	.short	0x0000
        /*0054*/ 	.byte	0x00, 0xf5, 0x21, 0x00


	//----- nvinfo : EIATTR_SPARSE_MMA_MASK
	.align		4
.L_29:
        /*0058*/ 	.byte	0x03, 0x50
        /*005a*/ 	.short	0x0000


	//----- nvinfo : EIATTR_MAXREG_COUNT
	.align		4
        /*005c*/ 	.byte	0x03, 0x1b
        /*005e*/ 	.short	0x00ff


	//----- nvinfo : EIATTR_NUM_BARRIERS
	.align		4
        /*0060*/ 	.byte	0x02, 0x4c
        /*0062*/ 	.byte	0x01
	.zero		1


	//----- nvinfo : EIATTR_MERCURY_ISA_VERSION
	.align		4
        /*0064*/ 	.byte	0x03, 0x5f
        /*0066*/ 	.short	0x0101


	//----- nvinfo : EIATTR_VRC_CTA_INIT_COUNT
	.align		4
        /*0068*/ 	.byte	0x02, 0x4a
	.zero		1
	.zero		1


	//----- nvinfo : EIATTR_EXIT_INSTR_OFFSETS
	.align		4
        /*006c*/ 	.byte	0x04, 0x1c
        /*006e*/ 	.short	(.L_31 - .L_30)


	//   ....[0]....
.L_30:
        /*0070*/ 	.word	0x00000060


	//   ....[1]....
        /*0074*/ 	.word	0x00001bf0


	//----- nvinfo : EIATTR_CBANK_PARAM_SIZE
	.align		4
.L_31:
        /*0078*/ 	.byte	0x03, 0x19
        /*007a*/ 	.short	0x0018


	//----- nvinfo : EIATTR_PARAM_CBANK
	.align		4
        /*007c*/ 	.byte	0x04, 0x0a
        /*007e*/ 	.short	(.L_33 - .L_32)
	.align		4
.L_32:
        /*0080*/ 	.word	index@(.nv.constant0._Z6phase3Piiiii)
        /*0084*/ 	.short	0x0380
        /*0086*/ 	.short	0x0018


	//----- nvinfo : EIATTR_SW_WAR
	.align		4
.L_33:
        /*0088*/ 	.byte	0x04, 0x36
        /*008a*/ 	.short	(.L_35 - .L_34)
.L_34:
        /*008c*/ 	.word	0x00000008
.L_35:


//--------------------- .nv.info._Z6phase2Piiiii  --------------------------
	.section	.nv.info._Z6phase2Piiiii,"",@"SHT_CUDA_INFO"
	.sectionflags	@""
	.align	4


	//----- nvinfo : EIATTR_CUDA_API_VERSION
	.align		4
        /*0000*/ 	.byte	0x04, 0x37
        /*0002*/ 	.short	(.L_37 - .L_36)
.L_36:
        /*0004*/ 	.word	0x00000082


	//----- nvinfo : EIATTR_KPARAM_INFO
	.align		4
.L_37:
        /*0008*/ 	.byte	0x04, 0x17
        /*000a*/ 	.short	(.L_39 - .L_38)
.L_38:
        /*000c*/ 	.word	0x00000000
        /*0010*/ 	.short	0x0004
        /*0012*/ 	.short	0x0014
        /*0014*/ 	.byte	0x00, 0xf0, 0x11, 0x00


	//----- nvinfo : EIATTR_KPARAM_INFO
	.align		4
.L_39:
        /*0018*/ 	.byte	0x04, 0x17
        /*001a*/ 	.short	(.L_41 - .L_40)
.L_40:
        /*001c*/ 	.word	0x00000000
        /*0020*/ 	.short	0x0003
        /*0022*/ 	.short	0x0010
        /*0024*/ 	.byte	0x00, 0xf0, 0x11, 0x00


	//----- nvinfo : EIATTR_KPARAM_INFO
	.align		4
.L_41:
        /*0028*/ 	.byte	0x04, 0x17
        /*002a*/ 	.short	(.L_43 - .L_42)
.L_42:
        /*002c*/ 	.word	0x00000000
        /*0030*/ 	.short	0x0002
        /*0032*/ 	.short	0x000c
        /*0034*/ 	.byte	0x00, 0xf0, 0x11, 0x00


	//----- nvinfo : EIATTR_KPARAM_INFO
	.align		4
.L_43:
        /*0038*/ 	.byte	0x04, 0x17
        /*003a*/ 	.short	(.L_45 - .L_44)
.L_44:
        /*003c*/ 	.word	0x00000000
        /*0040*/ 	.short	0x0001
        /*0042*/ 	.short	0x0008
        /*0044*/ 	.byte	0x00, 0xf0, 0x11, 0x00


	//----- nvinfo : EIATTR_KPARAM_INFO
	.align		4
.L_45:
        /*0048*/ 	.byte	0x04, 0x17
        /*004a*/ 	.short	(.L_47 - .L_46)
.L_46:
        /*004c*/ 	.word	0x00000000
        /*0050*/ 	.short	0x0000
        /*0052*/ 	.short	0x0000
        /*0054*/ 	.byte	0x00, 0xf5, 0x21, 0x00


	//----- nvinfo : EIATTR_SPARSE_MMA_MASK
	.align		4
.L_47:
        /*0058*/ 	.byte	0x03, 0x50
        /*005a*/ 	.short	0x0000


	//----- nvinfo : EIATTR_MAXREG_COUNT
	.align		4
        /*005c*/ 	.byte	0x03, 0x1b
        /*005e*/ 	.short	0x00ff


	//----- nvinfo : EIATTR_NUM_BARRIERS
	.align		4
        /*0060*/ 	.byte	0x02, 0x4c
        /*0062*/ 	.byte	0x01
	.zero		1


	//----- nvinfo : EIATTR_MERCURY_ISA_VERSION
	.align		4
        /*0064*/ 	.byte	0x03, 0x5f
        /*0066*/ 	.short	0x0101


	//----- nvinfo : EIATTR_VRC_CTA_INIT_COUNT
	.align		4
        /*0068*/ 	.byte	0x02, 0x4a
	.zero		1
	.zero		1


	//----- nvinfo : EIATTR_EXIT_INSTR_OFFSETS
	.align		4
        /*006c*/ 	.byte	0x04, 0x1c
        /*006e*/ 	.short	(.L_49 - .L_48)


	//   ....[0]....
.L_48:
        /*0070*/ 	.word	0x00000bf0


	//   ....[1]....
        /*0074*/ 	.word	0x00000c20


	//----- nvinfo : EIATTR_CBANK_PARAM_SIZE
	.align		4
.L_49:
        /*0078*/ 	.byte	0x03, 0x19
        /*007a*/ 	.short	0x0018


	//----- nvinfo : EIATTR_PARAM_CBANK
	.align		4
        /*007c*/ 	.byte	0x04, 0x0a
        /*007e*/ 	.short	(.L_51 - .L_50)
	.align		4
.L_50:
        /*0080*/ 	.word	index@(.nv.constant0._Z6phase2Piiiii)
        /*0084*/ 	.short	0x0380
        /*0086*/ 	.short	0x0018


	//----- nvinfo : EIATTR_SW_WAR
	.align		4
.L_51:
        /*0088*/ 	.byte	0x04, 0x36
        /*008a*/ 	.short	(.L_53 - .L_52)
.L_52:
        /*008c*/ 	.word	0x00000008
.L_53:


//--------------------- .nv.info._Z6phase1Piiii   --------------------------
	.section	.nv.info._Z6phase1Piiii,"",@"SHT_CUDA_INFO"
	.sectionflags	@""
	.align	4


	//----- nvinfo : EIATTR_CUDA_API_VERSION
	.align		4
        /*0000*/ 	.byte	0x04, 0x37
        /*0002*/ 	.short	(.L_55 - .L_54)
.L_54:
        /*0004*/ 	.word	0x00000082


	//----- nvinfo : EIATTR_KPARAM_INFO
	.align		4
.L_55:
        /*0008*/ 	.byte	0x04, 0x17
        /*000a*/ 	.short	(.L_57 - .L_56)
.L_56:
        /*000c*/ 	.word	0x00000000
        /*0010*/ 	.short	0x0003
        /*0012*/ 	.short	0x0010
        /*0014*/ 	.byte	0x00, 0xf0, 0x11, 0x00


	//----- nvinfo : EIATTR_KPARAM_INFO
	.align		4
.L_57:
        /*0018*/ 	.byte	0x04, 0x17
        /*001a*/ 	.short	(.L_59 - .L_58)
.L_58:
        /*001c*/ 	.word	0x00000000
        /*0020*/ 	.short	0x0002
        /*0022*/ 	.short	0x000c
        /*0024*/ 	.byte	0x00, 0xf0, 0x11, 0x00


	//----- nvinfo : EIATTR_KPARAM_INFO
	.align		4
.L_59:
        /*0028*/ 	.byte	0x04, 0x17
        /*002a*/ 	.short	(.L_61 - .L_60)
.L_60:
        /*002c*/ 	.word	0x00000000
        /*0030*/ 	.short	0x0001
        /*0032*/ 	.short	0x0008
        /*0034*/ 	.byte	0x00, 0xf0, 0x11, 0x00


	//----- nvinfo : EIATTR_KPARAM_INFO
	.align		4
.L_61:
        /*0038*/ 	.byte	0x04, 0x17
        /*003a*/ 	.short	(.L_63 - .L_62)
.L_62:
        /*003c*/ 	.word	0x00000000
        /*0040*/ 	.short	0x0000
        /*0042*/ 	.short	0x0000
        /*0044*/ 	.byte	0x00, 0xf5, 0x21, 0x00


	//----- nvinfo : EIATTR_SPARSE_MMA_MASK
	.align		4
.L_63:
        /*0048*/ 	.byte	0x03, 0x50
        /*004a*/ 	.short	0x0000


	//----- nvinfo : EIATTR_MAXREG_COUNT
	.align		4
        /*004c*/ 	.byte	0x03, 0x1b
        /*004e*/ 	.short	0x00ff


	//----- nvinfo : EIATTR_NUM_BARRIERS
	.align		4
        /*0050*/ 	.byte	0x02, 0x4c
        /*0052*/ 	.byte	0x01
	.zero		1


	//----- nvinfo : EIATTR_MERCURY_ISA_VERSION
	.align		4
        /*0054*/ 	.byte	0x03, 0x5f
        /*0056*/ 	.short	0x0101


	//----- nvinfo : EIATTR_VRC_CTA_INIT_COUNT
	.align		4
        /*0058*/ 	.byte	0x02, 0x4a
	.zero		1
	.zero		1


	//----- nvinfo : EIATTR_EXIT_INSTR_OFFSETS
	.align		4
        /*005c*/ 	.byte	0x04, 0x1c
        /*005e*/ 	.short	(.L_65 - .L_64)


	//   ....[0]....
.L_64:
        /*0060*/ 	.word	0x00000c50


	//   ....[1]....
        /*0064*/ 	.word	0x00000c80


	//----- nvinfo : EIATTR_CBANK_PARAM_SIZE
	.align		4
.L_65:
        /*0068*/ 	.byte	0x03, 0x19
        /*006a*/ 	.short	0x0014


	//----- nvinfo : EIATTR_PARAM_CBANK
	.align		4
        /*006c*/ 	.byte	0x04, 0x0a
        /*006e*/ 	.short	(.L_67 - .L_66)
	.align		4
.L_66:
        /*0070*/ 	.word	index@(.nv.constant0._Z6phase1Piiii)
        /*0074*/ 	.short	0x0380
        /*0076*/ 	.short	0x0014


	//----- nvinfo : EIATTR_SW_WAR
	.align		4
.L_67:
        /*0078*/ 	.byte	0x04, 0x36
        /*007a*/ 	.short	(.L_69 - .L_68)
.L_68:
        /*007c*/ 	.word	0x00000008
.L_69:


//--------------------- .nv.callgraph             --------------------------
	.section	.nv.callgraph,"",@"SHT_CUDA_CALLGRAPH"
	.align	4
	.sectionentsize	8
	.align		4
        /*0000*/ 	.word	0x00000000
	.align		4
        /*0004*/ 	.word	0xffffffff
	.align		4
        /*0008*/ 	.word	0x00000000
	.align		4
        /*000c*/ 	.word	0xfffffffe
	.align		4
        /*0010*/ 	.word	0x00000000
	.align		4
        /*0014*/ 	.word	0xfffffffd
	.align		4
        /*0018*/ 	.word	0x00000000
	.align		4
        /*001c*/ 	.word	0xfffffffc


//--------------------- .text._Z6phase3Piiiii     --------------------------
	.section	.text._Z6phase3Piiiii,"ax",@progbits
	.align	128
        .global         _Z6phase3Piiiii
        .type           _Z6phase3Piiiii,@function
        .size           _Z6phase3Piiiii,(.L_x_8 - _Z6phase3Piiiii)
        .other          _Z6phase3Piiiii,@"STO_CUDA_ENTRY STV_DEFAULT"
_Z6phase3Piiiii:
.text._Z6phase3Piiiii:
[----:B------:R-:W-:Y:S08]  /*0000*/  LDC R1, c[0x0][0x37c] ;  /* 0x0000df00ff017b82 */ /* 0x000ff00000000800 */
[----:B------:R-:W0:Y:S08]  /*0010*/  S2UR UR5, SR_CTAID.X ;  /* 0x00000000000579c3 */ /* 0x000e300000002500 */
[----:B------:R-:W0:Y:S08]  /*0020*/  LDC R8, c[0x0][0x390] ;  /* 0x0000e400ff087b82 */ /* 0x000e300000000800 */
[----:B------:R-:W1:Y:S01]  /*0030*/  S2UR UR4, SR_CTAID.Y ;  /* 0x00000000000479c3 */ /* 0x000e620000002600 */
[----:B0-----:R-:W-:-:S04]  /*0040*/  ISETP.NE.AND P0, PT, R8, UR5, PT ;  /* 0x0000000508007c0c */ /* 0x001fc8000bf05270 */
[----:B-1----:R-:W-:-:S13]  /*0050*/  ISETP.EQ.OR P0, PT, R8, UR4, !P0 ;  /* 0x0000000408007c0c */ /* 0x002fda000c702670 */
[----:B------:R-:W-:Y:S05]  /*0060*/  @P0 EXIT ;  /* 0x000000000000094d */ /* 0x000fea0003800000 */
[----:B------:R-:W0:Y:S01]  /*0070*/  S2R R0, SR_TID.X ;  /* 0x0000000000007919 */ /* 0x000e220000002100 */
[----:B------:R-:W1:Y:S01]  /*0080*/  LDC.64 R20, c[0x0][0x388] ;  /* 0x0000e200ff147b82 */ /* 0x000e620000000a00 */
[----:B------:R-:W2:Y:S01]  /*0090*/  LDCU.64 UR8, c[0x0][0x358] ;  /* 0x00006b00ff0877ac */ /* 0x000ea20008000a00 */
[----:B------:R-:W-:Y:S01]  /*00a0*/  IMAD.MOV.U32 R24, RZ, RZ, 0x3fffffff ;  /* 0x3fffffffff187424 */ /* 0x000fe200078e00ff */
[----:B------:R-:W3:Y:S01]  /*00b0*/  S2R R2, SR_TID.Y ;  /* 0x0000000000027919 */ /* 0x000ee20000002200 */
[----:B------:R-:W-:-:S04]  /*00c0*/  IMAD.MOV.U32 R25, RZ, RZ, 0x3fffffff ;  /* 0x3fffffffff197424 */ /* 0x000fc800078e00ff */
[----:B------:R-:W4:Y:S01]  /*00d0*/  LDC.64 R22, c[0x0][0x380] ;  /* 0x0000e000ff167b82 */ /* 0x000f220000000a00 */
[----:B0-----:R-:W-:-:S04]  /*00e0*/  IMAD.SHL.U32 R4, R0, 0x2, RZ ;  /* 0x0000000200047824 */ /* 0x001fc800078e00ff */
[----:B-1----:R-:W-:Y:S02]  /*00f0*/  IMAD R3, R21, UR5, R4 ;  /* 0x0000000515037c24 */ /* 0x002fe4000f8e0204 */
[-C--:B---3--:R-:W-:Y:S02]  /*0100*/  IMAD R5, R8, R21.reuse, R2 ;  /* 0x0000001508057224 */ /* 0x088fe400078e0202 */
[--C-:B------:R-:W-:Y:S02]  /*0110*/  IMAD.IADD R6, R3, 0x1, -R0.reuse ;  /* 0x0000000103067824 */ /* 0x100fe400078e0a00 */
[----:B------:R-:W-:Y:S02]  /*0120*/  IMAD.SHL.U32 R4, R2, 0x2, RZ ;  /* 0x0000000202047824 */ /* 0x000fe400078e00ff */
[----:B------:R-:W-:Y:S01]  /*0130*/  IMAD R8, R8, R21, R0 ;  /* 0x0000001508087224 */ /* 0x000fe200078e0200 */
[----:B------:R-:W-:Y:S01]  /*0140*/  VIMNMX R7, PT, PT, R5, R6, !PT ;  /* 0x0000000605077248 */ /* 0x000fe20007fe0100 */
[----:B------:R-:W-:-:S02]  /*0150*/  IMAD R21, R21, UR4, R4 ;  /* 0x0000000415157c24 */ /* 0x000fc4000f8e0204 */
[----:B------:R-:W-:Y:S01]  /*0160*/  VIADD R4, R6, 0x20 ;  /* 0x0000002006047836 */ /* 0x000fe20000000000 */
[-C--:B------:R-:W-:Y:S01]  /*0170*/  ISETP.GE.AND P6, PT, R7, R20.reuse, PT ;  /* 0x000000140700720c */ /* 0x080fe20003fc6270 */
[----:B------:R-:W-:Y:S02]  /*0180*/  VIADD R7, R5, 0x20 ;  /* 0x0000002005077836 */ /* 0x000fe40000000000 */
[----:B------:R-:W-:Y:S02]  /*0190*/  IMAD.IADD R13, R21, 0x1, -R2 ;  /* 0x00000001150d7824 */ /* 0x000fe400078e0a02 */
[----:B------:R-:W-:Y:S01]  /*01a0*/  VIADD R10, R8, 0x20 ;  /* 0x00000020080a7836 */ /* 0x000fe20000000000 */
[----:B------:R-:W-:Y:S01]  /*01b0*/  VIMNMX R9, PT, PT, R6, R7, !PT ;  /* 0x0000000706097248 */ /* 0x000fe20007fe0100 */
[----:B------:R-:W-:Y:S01]  /*01c0*/  IMAD R11, R5, R20, R6 ;  /* 0x00000014050b7224 */ /* 0x000fe200078e0206 */
[----:B------:R-:W-:Y:S02]  /*01d0*/  VIMNMX R15, PT, PT, R13, R8, !PT ;  /* 0x000000080d0f7248 */ /* 0x000fe40007fe0100 */
[-C--:B------:R-:W-:Y:S01]  /*01e0*/  ISETP.GE.AND P4, PT, R9, R20.reuse, PT ;  /* 0x000000140900720c */ /* 0x080fe20003f86270 */
[----:B------:R-:W-:Y:S01]  /*01f0*/  VIADD R9, R13, 0x20 ;  /* 0x000000200d097836 */ /* 0x000fe20000000000 */
[----:B------:R-:W-:-:S02]  /*0200*/  ISETP.GE.AND P2, PT, R15, R20, PT ;  /* 0x000000140f00720c */ /* 0x000fc40003f46270 */
[----:B------:R-:W-:Y:S02]  /*0210*/  VIMNMX R5, PT, PT, R5, R4, !PT ;  /* 0x0000000405057248 */ /* 0x000fe40007fe0100 */
[-C--:B------:R-:W-:Y:S02]  /*0220*/  VIMNMX R15, PT, PT, R8, R9.reuse, !PT ;  /* 0x00000009080f7248 */ /* 0x080fe40007fe0100 */
[C---:B------:R-:W-:Y:S01]  /*0230*/  VIMNMX R17, PT, PT, R13.reuse, R10, !PT ;  /* 0x0000000a0d117248 */ /* 0x040fe20007fe0100 */
[-C--:B------:R-:W-:Y:S01]  /*0240*/  IMAD R13, R13, R20.reuse, R8 ;  /* 0x000000140d0d7224 */ /* 0x080fe200078e0208 */
[-C--:B------:R-:W-:Y:S01]  /*0250*/  ISETP.GE.AND P5, PT, R5, R20.reuse, PT ;  /* 0x000000140500720c */ /* 0x080fe20003fa6270 */
[----:B------:R-:W-:Y:S01]  /*0260*/  IMAD.MOV.U32 R8, RZ, RZ, 0x3fffffff ;  /* 0x3fffffffff087424 */ /* 0x000fe200078e00ff */
[----:B------:R-:W-:Y:S01]  /*0270*/  ISETP.GE.AND P0, PT, R15, R20, PT ;  /* 0x000000140f00720c */ /* 0x000fe20003f06270 */
[----:B------:R-:W-:Y:S01]  /*0280*/  IMAD R15, R20, 0x20, R11 ;  /* 0x00000020140f7824 */ /* 0x000fe200078e020b */
[----:B------:R-:W-:Y:S01]  /*0290*/  VIMNMX R5, PT, PT, R10, R9, !PT ;  /* 0x000000090a057248 */ /* 0x000fe20007fe0100 */
[----:B----4-:R-:W-:Y:S01]  /*02a0*/  IMAD.WIDE R10, R11, 0x4, R22 ;  /* 0x000000040b0a7825 */ /* 0x010fe200078e0216 */
[----:B------:R-:W-:-:S02]  /*02b0*/  VIMNMX R7, PT, PT, R4, R7, !PT ;  /* 0x0000000704077248 */ /* 0x000fc40007fe0100 */
[-C--:B------:R-:W-:Y:S01]  /*02c0*/  ISETP.GE.AND P1, PT, R17, R20.reuse, PT ;  /* 0x000000141100720c */ /* 0x080fe20003f26270 */
[----:B------:R-:W-:Y:S01]  /*02d0*/  IMAD.MOV.U32 R9, RZ, RZ, 0x3fffffff ;  /* 0x3fffffffff097424 */ /* 0x000fe200078e00ff */
[-C--:B------:R-:W-:Y:S01]  /*02e0*/  ISETP.GE.AND P3, PT, R7, R20.reuse, PT ;  /* 0x000000140700720c */ /* 0x080fe20003f66270 */
[----:B--2---:R-:W2:Y:S01]  /*02f0*/  @!P6 LDG.E R8, desc[UR8][R10.64] ;  /* 0x000000080a08e981 */ /* 0x004ea2000c1e1900 */
[----:B------:R-:W-:Y:S01]  /*0300*/  ISETP.GE.AND P6, PT, R5, R20, PT ;  /* 0x000000140500720c */ /* 0x000fe20003fc6270 */
[----:B------:R-:W-:Y:S02]  /*0310*/  IMAD R7, R20, 0x20, R13 ;  /* 0x0000002014077824 */ /* 0x000fe400078e020d */
[----:B------:R-:W-:Y:S01]  /*0320*/  IMAD.WIDE R14, R15, 0x4, R22 ;  /* 0x000000040f0e7825 */ /* 0x000fe200078e0216 */
[----:B------:R-:W3:Y:S03]  /*0330*/  @!P5 LDG.E R9, desc[UR8][R10.64+0x80] ;  /* 0x000080080a09d981 */ /* 0x000ee6000c1e1900 */
[----:B------:R-:W-:Y:S01]  /*0340*/  IMAD.MOV.U32 R12, RZ, RZ, 0x3fffffff ;  /* 0x3fffffffff0c7424 */ /* 0x000fe200078e00ff */
[----:B------:R-:W4:Y:S01]  /*0350*/  @!P4 LDG.E R24, desc[UR8][R14.64] ;  /* 0x000000080e18c981 */ /* 0x000f22000c1e1900 */
[----:B------:R-:W-:-:S02]  /*0360*/  IMAD.MOV.U32 R27, RZ, RZ, 0x3fffffff ;  /* 0x3fffffffff1b7424 */ /* 0x000fc400078e00ff */
[----:B------:R-:W-:Y:S01]  /*0370*/  IMAD.MOV.U32 R29, RZ, RZ, 0x3fffffff ;  /* 0x3fffffffff1d7424 */ /* 0x000fe200078e00ff */
[----:B------:R-:W5:Y:S01]  /*0380*/  @!P3 LDG.E R25, desc[UR8][R14.64+0x80] ;  /* 0x000080080e19b981 */ /* 0x000f62000c1e1900 */
[----:B------:R-:W-:Y:S02]  /*0390*/  IMAD.MOV.U32 R28, RZ, RZ, 0x3fffffff ;  /* 0x3fffffffff1c7424 */ /* 0x000fe400078e00ff */
[----:B------:R-:W-:-:S04]  /*03a0*/  IMAD.WIDE R4, R13, 0x4, R22 ;  /* 0x000000040d047825 */ /* 0x000fc800078e0216 */
[----:B------:R-:W-:Y:S01]  /*03b0*/  IMAD.WIDE R6, R7, 0x4, R22 ;  /* 0x0000000407067825 */ /* 0x000fe200078e0216 */
[----:B------:R-:W5:Y:S04]  /*03c0*/  @!P2 LDG.E R12, desc[UR8][R4.64] ;  /* 0x00000008040ca981 */ /* 0x000f68000c1e1900 */
[----:B------:R0:W5:Y:S04]  /*03d0*/  @!P1 LDG.E R27, desc[UR8][R4.64+0x80] ;  /* 0x00008008041b9981 */ /* 0x000168000c1e1900 */
[----:B------:R-:W5:Y:S04]  /*03e0*/  @!P0 LDG.E R29, desc[UR8][R6.64] ;  /* 0x00000008061d8981 */ /* 0x000f68000c1e1900 */
[----:B------:R1:W5:Y:S01]  /*03f0*/  @!P6 LDG.E R28, desc[UR8][R6.64+0x80] ;  /* 0x00008008061ce981 */ /* 0x000362000c1e1900 */
[----:B------:R-:W-:-:S04]  /*0400*/  IMAD R3, R21, R20, R3 ;  /* 0x0000001415037224 */ /* 0x000fc800078e0203 */
[----:B------:R-:W-:-:S05]  /*0410*/  IMAD.WIDE R22, R3, 0x4, R22 ;  /* 0x0000000403167825 */ /* 0x000fca00078e0216 */
[----:B------:R-:W5:Y:S01]  /*0420*/  LDG.E R10, desc[UR8][R22.64+0x4] ;  /* 0x00000408160a7981 */ /* 0x000f62000c1e1900 */
[----:B------:R-:W-:-:S03]  /*0430*/  IMAD.WIDE R20, R20, 0x4, R22 ;  /* 0x0000000414147825 */ /* 0x000fc600078e0216 */
[----:B------:R-:W5:Y:S04]  /*0440*/  LDG.E R3, desc[UR8][R22.64] ;  /* 0x0000000816037981 */ /* 0x000f68000c1e1900 */
[----:B------:R-:W5:Y:S04]  /*0450*/  LDG.E R11, desc[UR8][R20.64] ;  /* 0x00000008140b7981 */ /* 0x000f68000c1e1900 */
[----:B------:R-:W5:Y:S01]  /*0460*/  LDG.E R26, desc[UR8][R20.64+0x4] ;  /* 0x00000408141a7981 */ /* 0x000f62000c1e1900 */
[----:B------:R-:W0:Y:S01]  /*0470*/  S2UR UR6, SR_CgaCtaId ;  /* 0x00000000000679c3 */ /* 0x000e220000008800 */
[----:B------:R-:W-:-:S02]  /*0480*/  UMOV UR4, 0x400 ;  /* 0x0000040000047882 */ /* 0x000fc40000000000 */
[----:B------:R-:W-:Y:S02]  /*0490*/  UIADD3 UR5, UPT, UPT, UR4, 0x4000, URZ ;  /* 0x0000400004057890 */ /* 0x000fe4000fffe0ff */
[----:B0-----:R-:W-:Y:S02]  /*04a0*/  ULEA UR4, UR6, UR4, 0x18 ;  /* 0x0000000406047291 */ /* 0x001fe4000f8ec0ff */
[----:B------:R-:W-:-:S04]  /*04b0*/  ULEA UR5, UR6, UR5, 0x18 ;  /* 0x0000000506057291 */ /* 0x000fc8000f8ec0ff */
[C---:B------:R-:W-:Y:S02]  /*04c0*/  LEA R5, R2.reuse, UR4, 0x8 ;  /* 0x0000000402057c11 */ /* 0x040fe4000f8e40ff */
[----:B-1----:R-:W-:-:S03]  /*04d0*/  LEA R7, R2, UR5, 0x8 ;  /* 0x0000000502077c11 */ /* 0x002fc6000f8e40ff */
[----:B------:R-:W-:Y:S02]  /*04e0*/  IMAD R6, R0, 0x4, R5 ;  /* 0x0000000400067824 */ /* 0x000fe400078e0205 */
[--C-:B------:R-:W-:Y:S02]  /*04f0*/  IMAD R2, R2, 0x100, R7.reuse ;  /* 0x0000010002027824 */ /* 0x100fe400078e0207 */
[C---:B------:R-:W-:Y:S01]  /*0500*/  IMAD R7, R0.reuse, 0x4, R7 ;  /* 0x0000000400077824 */ /* 0x040fe200078e0207 */
[----:B------:R-:W-:Y:S01]  /*0510*/  LEA R0, R0, UR4, 0x3 ;  /* 0x0000000400007c11 */ /* 0x000fe2000f8e18ff */
[----:B--2---:R-:W-:Y:S04]  /*0520*/  STS [R6], R8 ;  /* 0x0000000806007388 */ /* 0x004fe80000000800 */
[----:B---3--:R-:W-:Y:S04]  /*0530*/  STS [R6+0x80], R9 ;  /* 0x0000800906007388 */ /* 0x008fe80000000800 */
[----:B----4-:R-:W-:Y:S04]  /*0540*/  STS [R6+0x2000], R24 ;  /* 0x0020001806007388 */ /* 0x010fe80000000800 */
[----:B-----5:R-:W-:Y:S04]  /*0550*/  STS [R6+0x2080], R25 ;  /* 0x0020801906007388 */ /* 0x020fe80000000800 */
[----:B------:R-:W-:Y:S04]  /*0560*/  STS [R7], R12 ;  /* 0x0000000c07007388 */ /* 0x000fe80000000800 */
[----:B------:R-:W-:Y:S04]  /*0570*/  STS [R7+0x80], R27 ;  /* 0x0000801b07007388 */ /* 0x000fe80000000800 */
[----:B------:R-:W-:Y:S04]  /*0580*/  STS [R7+0x2000], R29 ;  /* 0x0020001d07007388 */ /* 0x000fe80000000800 */
[----:B------:R-:W-:Y:S01]  /*0590*/  STS [R7+0x2080], R28 ;  /* 0x0020801c07007388 */ /* 0x000fe20000000800 */
[----:B------:R-:W-:Y:S06]  /*05a0*/  BAR.SYNC.DEFER_BLOCKING 0x0 ;  /* 0x0000000000007b1d */ /* 0x000fec0000010000 */
[----:B------:R-:W-:Y:S04]  /*05b0*/  LDS.64 R4, [R0] ;  /* 0x0000000000047984 */ /* 0x000fe80000000a00 */
[----:B------:R-:W0:Y:S04]  /*05c0*/  LDS.128 R12, [R2] ;  /* 0x00000000020c7984 */ /* 0x000e280000000c00 */
[----:B------:R-:W1:Y:S04]  /*05d0*/  LDS.128 R16, [R2+0x100] ;  /* 0x0001000002107984 */ /* 0x000e680000000c00 */
[----:B------:R-:W2:Y:S04]  /*05e0*/  LDS.64 R6, [R0+0x100] ;  /* 0x0001000000067984 */ /* 0x000ea80000000a00 */
[----:B------:R-:W3:Y:S04]  /*05f0*/  LDS.64 R8, [R0+0x200] ;  /* 0x0002000000087984 */ /* 0x000ee80000000a00 */
[----:B------:R-:W4:Y:S01]  /*0600*/  LDS.64 R24, [R0+0x300] ;  /* 0x0003000000187984 */ /* 0x000f220000000a00 */
[----:B0-----:R-:W-:-:S02]  /*0610*/  VIADDMNMX R10, R5, R12, R10, PT ;  /* 0x0000000c050a7246 */ /* 0x001fc4000380010a */
[C---:B------:R-:W-:Y:S02]  /*0620*/  VIADDMNMX R3, R4.reuse, R12, R3, PT ;  /* 0x0000000c04037246 */ /* 0x040fe40003800103 */
[-C--:B-1----:R-:W-:Y:S02]  /*0630*/  VIADDMNMX R11, R4, R16.reuse, R11, PT ;  /* 0x00000010040b7246 */ /* 0x082fe4000380010b */
[----:B------:R-:W-:Y:S02]  /*0640*/  VIADDMNMX R26, R5, R16, R26, PT ;  /* 0x00000010051a7246 */ /* 0x000fe4000380011a */
[----:B--2---:R-:W-:Y:S02]  /*0650*/  VIADDMNMX R10, R7, R13, R10, PT ;  /* 0x0000000d070a7246 */ /* 0x004fe4000380010a */
[C---:B------:R-:W-:Y:S02]  /*0660*/  VIADDMNMX R11, R6.reuse, R17, R11, PT ;  /* 0x00000011060b7246 */ /* 0x040fe4000380010b */
[----:B------:R-:W-:-:S02]  /*0670*/  VIADDMNMX R3, R6, R13, R3, PT ;  /* 0x0000000d06037246 */ /* 0x000fc40003800103 */
[----:B------:R-:W-:Y:S01]  /*0680*/  VIADDMNMX R7, R7, R17, R26, PT ;  /* 0x0000001107077246 */ /* 0x000fe2000380011a */
[----:B------:R-:W-:Y:S01]  /*0690*/  LDS.64 R12, [R0+0x400] ;  /* 0x00040000000c7984 */ /* 0x000fe20000000a00 */
[C---:B---3--:R-:W-:Y:S02]  /*06a0*/  VIADDMNMX R16, R8.reuse, R18, R11, PT ;  /* 0x0000001208107246 */ /* 0x048fe4000380010b */
[-C--:B------:R-:W-:Y:S02]  /*06b0*/  VIADDMNMX R3, R8, R14.reuse, R3, PT ;  /* 0x0000000e08037246 */ /* 0x080fe40003800103 */
[C---:B------:R-:W-:Y:S02]  /*06c0*/  VIADDMNMX R26, R9.reuse, R14, R10, PT ;  /* 0x0000000e091a7246 */ /* 0x040fe4000380010a */
[----:B------:R-:W-:Y:S02]  /*06d0*/  VIADDMNMX R18, R9, R18, R7, PT ;  /* 0x0000001209127246 */ /* 0x000fe40003800107 */
[----:B------:R-:W0:Y:S01]  /*06e0*/  LDS.128 R8, [R2+0x110] ;  /* 0x0001100002087984 */ /* 0x000e220000000c00 */
[----:B----4-:R-:W-:-:S03]  /*06f0*/  VIADDMNMX R3, R24, R15, R3, PT ;  /* 0x0000000f18037246 */ /* 0x010fc60003800103 */
[----:B------:R-:W1:Y:S01]  /*0700*/  LDS.128 R4, [R2+0x10] ;  /* 0x0000100002047984 */ /* 0x000e620000000c00 */
[----:B------:R-:W-:-:S03]  /*0710*/  VIADDMNMX R26, R25, R15, R26, PT ;  /* 0x0000000f191a7246 */ /* 0x000fc6000380011a */
[----:B------:R-:W2:Y:S01]  /*0720*/  LDS.64 R14, [R0+0x500] ;  /* 0x00050000000e7984 */ /* 0x000ea20000000a00 */
[----:B------:R-:W-:-:S03]  /*0730*/  VIADDMNMX R27, R24, R19, R16, PT ;  /* 0x00000013181b7246 */ /* 0x000fc60003800110 */
[----:B------:R-:W3:Y:S01]  /*0740*/  LDS.64 R16, [R0+0x600] ;  /* 0x0006000000107984 */ /* 0x000ee20000000a00 */
[----:B------:R-:W-:-:S03]  /*0750*/  VIADDMNMX R18, R25, R19, R18, PT ;  /* 0x0000001319127246 */ /* 0x000fc60003800112 */
[----:B------:R-:W4:Y:S01]  /*0760*/  LDS.64 R24, [R0+0x700] ;  /* 0x0007000000187984 */ /* 0x000f220000000a00 */
[CC--:B0-----:R-:W-:Y:S02]  /*0770*/  VIADDMNMX R27, R12.reuse, R8.reuse, R27, PT ;  /* 0x000000080c1b7246 */ /* 0x0c1fe4000380011b */
[C---:B------:R-:W-:Y:S02]  /*0780*/  VIADDMNMX R18, R13.reuse, R8, R18, PT ;  /* 0x000000080d127246 */ /* 0x040fe40003800112 */
[-C--:B-1----:R-:W-:Y:S02]  /*0790*/  VIADDMNMX R3, R12, R4.reuse, R3, PT ;  /* 0x000000040c037246 */ /* 0x082fe40003800103 */
[----:B------:R-:W-:Y:S02]  /*07a0*/  VIADDMNMX R26, R13, R4, R26, PT ;  /* 0x000000040d1a7246 */ /* 0x000fe4000380011a */
[-C--:B--2---:R-:W-:Y:S02]  /*07b0*/  VIADDMNMX R27, R14, R9.reuse, R27, PT ;  /* 0x000000090e1b7246 */ /* 0x084fe4000380011b */
[----:B------:R-:W-:-:S02]  /*07c0*/  VIADDMNMX R18, R15, R9, R18, PT ;  /* 0x000000090f127246 */ /* 0x000fc40003800112 */
[-C--:B------:R-:W-:Y:S02]  /*07d0*/  VIADDMNMX R3, R14, R5.reuse, R3, PT ;  /* 0x000000050e037246 */ /* 0x080fe40003800103 */
[----:B------:R-:W-:Y:S02]  /*07e0*/  VIADDMNMX R26, R15, R5, R26, PT ;  /* 0x000000050f1a7246 */ /* 0x000fe4000380011a */
[C---:B---3--:R-:W-:Y:S01]  /*07f0*/  VIADDMNMX R8, R16.reuse, R10, R27, PT ;  /* 0x0000000a10087246 */ /* 0x048fe2000380011b */
[----:B------:R-:W-:Y:S01]  /*0800*/  LDS.64 R4, [R0+0x800] ;  /* 0x0008000000047984 */ /* 0x000fe20000000a00 */
[-C--:B------:R-:W-:Y:S02]  /*0810*/  VIADDMNMX R3, R16, R6.reuse, R3, PT ;  /* 0x0000000610037246 */ /* 0x080fe40003800103 */
[C---:B------:R-:W-:Y:S01]  /*0820*/  VIADDMNMX R26, R17.reuse, R6, R26, PT ;  /* 0x00000006111a7246 */ /* 0x040fe2000380011a */
[----:B------:R-:W0:Y:S01]  /*0830*/  LDS.128 R12, [R2+0x20] ;  /* 0x00002000020c7984 */ /* 0x000e220000000c00 */
[----:B------:R-:W-:-:S03]  /*0840*/  VIADDMNMX R10, R17, R10, R18, PT ;  /* 0x0000000a110a7246 */ /* 0x000fc60003800112 */
[----:B------:R-:W1:Y:S01]  /*0850*/  LDS.128 R16, [R2+0x120] ;  /* 0x0001200002107984 */ /* 0x000e620000000c00 */
[CC--:B----4-:R-:W-:Y:S02]  /*0860*/  VIADDMNMX R3, R24.reuse, R7.reuse, R3, PT ;  /* 0x0000000718037246 */ /* 0x0d0fe40003800103 */
[----:B------:R-:W-:Y:S02]  /*0870*/  VIADDMNMX R26, R25, R7, R26, PT ;  /* 0x00000007191a7246 */ /* 0x000fe4000380011a */
        /* <DEDUP_REMOVED lines=231> */
[-C--:B------:R-:W-:Y:S01]  /*16f0*/  VIADDMNMX R27, R6, R17.reuse, R27, PT ;  /* 0x00000011061b7246 */ /* 0x080fe2000380011b */
[----:B------:R-:W-:Y:S01]  /*1700*/  LDS.64 R12, [R0+0x3400] ;  /* 0x00340000000c7984 */ /* 0x000fe20000000a00 */
[----:B------:R-:W-:Y:S02]  /*1710*/  VIADDMNMX R10, R7, R17, R10, PT ;  /* 0x00000011070a7246 */ /* 0x000fe4000380010a */
[CC--:B---3--:R-:W-:Y:S01]  /*1720*/  VIADDMNMX R3, R8.reuse, R14.reuse, R3, PT ;  /* 0x0000000e08037246 */ /* 0x0c8fe20003800103 */
[----:B------:R-:W0:Y:S01]  /*1730*/  LDS.128 R4, [R2+0xd0] ;  /* 0x0000d00002047984 */ /* 0x000e220000000c00 */
[C---:B------:R-:W-:Y:S02]  /*1740*/  VIADDMNMX R26, R9.reuse, R14, R26, PT ;  /* 0x0000000e091a7246 */ /* 0x040fe4000380011a */
[-C--:B------:R-:W-:Y:S02]  /*1750*/  VIADDMNMX R16, R8, R18.reuse, R27, PT ;  /* 0x0000001208107246 */ /* 0x080fe4000380011b */
[----:B------:R-:W-:-:S02]  /*1760*/  VIADDMNMX R18, R9, R18, R10, PT ;  /* 0x0000001209127246 */ /* 0x000fc4000380010a */
        /* <DEDUP_REMOVED lines=42> */
[-C--:B------:R-:W-:Y:S01]  /*1a10*/  VIADDMNMX R26, R8, R18.reuse, R27, PT ;  /* 0x00000012081a7246 */ /* 0x080fe2000380011b */
[----:B------:R-:W1:Y:S01]  /*1a20*/  LDS.64 R16, [R0+0x3d00] ;  /* 0x003d000000107984 */ /* 0x000e620000000a00 */
[----:B------:R-:W-:-:S03]  /*1a30*/  VIADDMNMX R18, R9, R18, R10, PT ;  /* 0x0000001209127246 */ /* 0x000fc6000380010a */
[----:B------:R-:W2:Y:S01]  /*1a40*/  LDS.128 R8, [R2+0x1f0] ;  /* 0x0001f00002087984 */ /* 0x000ea20000000c00 */
[CC--:B----4-:R-:W-:Y:S02]  /*1a50*/  VIADDMNMX R3, R24.reuse, R15.reuse, R3, PT ;  /* 0x0000000f18037246 */ /* 0x0d0fe40003800103 */
[----:B------:R-:W-:Y:S02]  /*1a60*/  VIADDMNMX R28, R25, R15, R14, PT ;  /* 0x0000000f191c7246 */ /* 0x000fe4000380010e */
[----:B------:R-:W3:Y:S01]  /*1a70*/  LDS.64 R14, [R0+0x3e00] ;  /* 0x003e0000000e7984 */ /* 0x000ee20000000a00 */
[----:B------:R-:W-:-:S03]  /*1a80*/  VIADDMNMX R29, R24, R19, R26, PT ;  /* 0x00000013181d7246 */ /* 0x000fc6000380011a */
[----:B------:R-:W4:Y:S01]  /*1a90*/  LDS.64 R26, [R0+0x3f00] ;  /* 0x003f0000001a7984 */ /* 0x000f220000000a00 */
[----:B------:R-:W-:Y:S02]  /*1aa0*/  VIADDMNMX R18, R25, R19, R18, PT ;  /* 0x0000001319127246 */ /* 0x000fe40003800112 */
[-C--:B0-----:R-:W-:Y:S02]  /*1ab0*/  VIADDMNMX R3, R12, R4.reuse, R3, PT ;  /* 0x000000040c037246 */ /* 0x081fe40003800103 */
[C---:B------:R-:W-:Y:S02]  /*1ac0*/  VIADDMNMX R28, R13.reuse, R4, R28, PT ;  /* 0x000000040d1c7246 */ /* 0x040fe4000380011c */
[----:B-1----:R-:W-:Y:S02]  /*1ad0*/  VIADDMNMX R3, R16, R5, R3, PT ;  /* 0x0000000510037246 */ /* 0x002fe40003800103 */
[-C--:B--2---:R-:W-:Y:S02]  /*1ae0*/  VIADDMNMX R29, R12, R8.reuse, R29, PT ;  /* 0x000000080c1d7246 */ /* 0x084fe4000380011d */
[----:B------:R-:W-:-:S02]  /*1af0*/  VIADDMNMX R18, R13, R8, R18, PT ;  /* 0x000000080d127246 */ /* 0x000fc40003800112 */
[C---:B------:R-:W-:Y:S02]  /*1b00*/  VIADDMNMX R28, R17.reuse, R5, R28, PT ;  /* 0x00000005111c7246 */ /* 0x040fe4000380011c */
[-C--:B------:R-:W-:Y:S02]  /*1b10*/  VIADDMNMX R29, R16, R9.reuse, R29, PT ;  /* 0x00000009101d7246 */ /* 0x080fe4000380011d */
[----:B------:R-:W-:Y:S02]  /*1b20*/  VIADDMNMX R18, R17, R9, R18, PT ;  /* 0x0000000911127246 */ /* 0x000fe40003800112 */
[CC--:B---3--:R-:W-:Y:S02]  /*1b30*/  VIADDMNMX R3, R14.reuse, R6.reuse, R3, PT ;  /* 0x000000060e037246 */ /* 0x0c8fe40003800103 */
[----:B------:R-:W-:Y:S02]  /*1b40*/  VIADDMNMX R28, R15, R6, R28, PT ;  /* 0x000000060f1c7246 */ /* 0x000fe4000380011c */
[----:B------:R-:W-:-:S02]  /*1b50*/  VIADDMNMX R29, R14, R10, R29, PT ;  /* 0x0000000a0e1d7246 */ /* 0x000fc4000380011d */
[----:B------:R-:W-:Y:S02]  /*1b60*/  VIADDMNMX R18, R15, R10, R18, PT ;  /* 0x0000000a0f127246 */ /* 0x000fe40003800112 */
[CC--:B----4-:R-:W-:Y:S02]  /*1b70*/  VIADDMNMX R3, R26.reuse, R7.reuse, R3, PT ;  /* 0x000000071a037246 */ /* 0x0d0fe40003800103 */
[C---:B------:R-:W-:Y:S02]  /*1b80*/  VIADDMNMX R7, R27.reuse, R7, R28, PT ;  /* 0x000000071b077246 */ /* 0x040fe4000380011c */
[-C--:B------:R-:W-:Y:S02]  /*1b90*/  VIADDMNMX R29, R26, R11.reuse, R29, PT ;  /* 0x0000000b1a1d7246 */ /* 0x080fe4000380011d */
[----:B------:R-:W-:Y:S01]  /*1ba0*/  VIADDMNMX R11, R27, R11, R18, PT ;  /* 0x0000000b1b0b7246 */ /* 0x000fe20003800112 */
[----:B------:R-:W-:Y:S04]  /*1bb0*/  STG.E desc[UR8][R22.64], R3 ;  /* 0x0000000316007986 */ /* 0x000fe8000c101908 */
[----:B------:R-:W-:Y:S04]  /*1bc0*/  STG.E desc[UR8][R22.64+0x4], R7 ;  /* 0x0000040716007986 */ /* 0x000fe8000c101908 */
[----:B------:R-:W-:Y:S04]  /*1bd0*/  STG.E desc[UR8][R20.64], R29 ;  /* 0x0000001d14007986 */ /* 0x000fe8000c101908 */
[----:B------:R-:W-:Y:S01]  /*1be0*/  STG.E desc[UR8][R20.64+0x4], R11 ;  /* 0x0000040b14007986 */ /* 0x000fe2000c101908 */
[----:B------:R-:W-:Y:S05]  /*1bf0*/  EXIT ;  /* 0x000000000000794d */ /* 0x000fea0003800000 */
.L_x_0:
[----:B------:R-:W-:-:S00]  /*1c00*/  BRA `(.L_x_0) ;  /* 0xfffffffc00fc7947 */ /* 0x000fc0000383ffff */
[----:B------:R-:W-:-:S00]  /*1c10*/  NOP ;  /* 0x0000000000007918 */ /* 0x000fc00000000000 */
        /* <DEDUP_REMOVED lines=14> */
.L_x_8:


//--------------------- .text._Z6phase2Piiiii     --------------------------
	.section	.text._Z6phase2Piiiii,"ax",@progbits
	.align	128
        .global         _Z6phase2Piiiii
        .type           _Z6phase2Piiiii,@function
        .size           _Z6phase2Piiiii,(.L_x_9 - _Z6phase2Piiiii)
        .other          _Z6phase2Piiiii,@"STO_CUDA_ENTRY STV_DEFAULT"
_Z6phase2Piiiii:
.text._Z6phase2Piiiii:
[----:B------:R-:W-:Y:S08]  /*0000*/  LDC R1, c[0x0][0x37c] ;  /* 0x0000df00ff017b82 */ /* 0x000ff00000000800 */
[----:B------:R-:W0:Y:S01]  /*0010*/  S2UR UR5, SR_CTAID.X ;  /* 0x00000000000579c3 */ /* 0x000e220000002500 */
[----:B------:R-:W0:Y:S01]  /*0020*/  LDCU UR6, c[0x0][0x390] ;  /* 0x00007200ff0677ac */ /* 0x000e220008000800 */
[----:B------:R-:W1:Y:S01]  /*0030*/  S2R R16, SR_TID.Y ;  /* 0x0000000000107919 */ /* 0x000e620000002200 */
[----:B------:R-:W2:Y:S01]  /*0040*/  LDCU.64 UR16, c[0x0][0x388] ;  /* 0x00007100ff1077ac */ /* 0x000ea20008000a00 */
[----:B------:R-:W3:Y:S04]  /*0050*/  S2R R17, SR_TID.X ;  /* 0x0000000000117919 */ /* 0x000ee80000002100 */
[----:B------:R-:W4:Y:S01]  /*0060*/  S2UR UR11, SR_CTAID.Y ;  /* 0x00000000000b79c3 */ /* 0x000f220000002600 */
[----:B------:R-:W5:Y:S01]  /*0070*/  LDCU.64 UR8, c[0x0][0x380] ;  /* 0x00007000ff0877ac */ /* 0x000f620008000a00 */
[----:B------:R-:W5:Y:S06]  /*0080*/  LDCU.64 UR12, c[0x0][0x358] ;  /* 0x00006b00ff0c77ac */ /* 0x000f6c0008000a00 */
[----:B------:R-:W5:Y:S01]  /*0090*/  LDC.64 R10, c[0x0][0x380] ;  /* 0x0000e000ff0a7b82 */ /* 0x000f620000000a00 */
[----:B--2---:R-:W-:Y:S01]  /*00a0*/  IMAD.U32 R21, RZ, RZ, UR17 ;  /* 0x00000011ff157e24 */ /* 0x004fe2000f8e00ff */
[----:B0-----:R-:W-:-:S02]  /*00b0*/  UISETP.GE.AND UP0, UPT, UR5, UR6, UPT ;  /* 0x000000060500728c */ /* 0x001fc4000bf06270 */
[----:B------:R-:W-:Y:S02]  /*00c0*/  UIADD3 UR4, UPT, UPT, UR5, 0x1, URZ ;  /* 0x0000000105047890 */ /* 0x000fe4000fffe0ff */
[----:B----4-:R-:W-:Y:S01]  /*00d0*/  UISETP.NE.AND UP1, UPT, UR11, URZ, UPT ;  /* 0x000000ff0b00728c */ /* 0x010fe2000bf25270 */
[----:B-1----:R-:W-:-:S06]  /*00e0*/  IMAD.SHL.U32 R14, R16, 0x2, RZ ;  /* 0x00000002100e7824 */ /* 0x002fcc00078e00ff */
[----:B------:R-:W-:Y:S01]  /*00f0*/  @!UP0 UIADD3 UR4, UPT, UPT, UR5, URZ, URZ ;  /* 0x000000ff05048290 */ /* 0x000fe2000fffe0ff */
[----:B---3--:R-:W-:-:S03]  /*0100*/  IMAD.SHL.U32 R19, R17, 0x2, RZ ;  /* 0x0000000211137824 */ /* 0x008fc600078e00ff */
[----:B------:R-:W-:Y:S02]  /*0110*/  USEL UR5, UR4, UR6, UP1 ;  /* 0x0000000604057287 */ /* 0x000fe40008800000 */
[----:B------:R-:W-:-:S04]  /*0120*/  USEL UR4, UR4, UR6, !UP1 ;  /* 0x0000000604047287 */ /* 0x000fc8000c800000 */
[C---:B------:R-:W-:Y:S02]  /*0130*/  IMAD R13, R21.reuse, UR5, R14 ;  /* 0x00000005150d7c24 */ /* 0x040fe4000f8e020e */
[----:B------:R-:W-:Y:S02]  /*0140*/  IMAD R8, R21, UR4, R19 ;  /* 0x0000000415087c24 */ /* 0x000fe4000f8e0213 */
[C---:B------:R-:W-:Y:S02]  /*0150*/  IMAD R9, R13.reuse, UR16, RZ ;  /* 0x000000100d097c24 */ /* 0x040fe4000f8e02ff */
[C---:B------:R-:W-:Y:S01]  /*0160*/  VIADD R20, R8.reuse, 0x1 ;  /* 0x0000000108147836 */ /* 0x040fe20000000000 */
[----:B------:R-:W-:Y:S01]  /*0170*/  VIMNMX R22, PT, PT, R13, R8, !PT ;  /* 0x000000080d167248 */ /* 0x000fe20007fe0100 */
[----:B------:R-:W-:Y:S01]  /*0180*/  IMAD.IADD R5, R8, 0x1, R9 ;  /* 0x0000000108057824 */ /* 0x000fe200078e0209 */
[----:B------:R-:W-:Y:S02]  /*0190*/  SHF.R.S32.HI R0, RZ, 0x1f, R8 ;  /* 0x0000001fff007819 */ /* 0x000fe40000011408 */
[----:B------:R-:W-:Y:S01]  /*01a0*/  ISETP.GE.AND P2, PT, R22, UR16, PT ;  /* 0x0000001016007c0c */ /* 0x000fe2000bf46270 */
[----:B-----5:R-:W-:Y:S01]  /*01b0*/  IMAD.WIDE R4, R5, 0x4, R10 ;  /* 0x0000000405047825 */ /* 0x020fe200078e020a */
[----:B------:R-:W-:-:S02]  /*01c0*/  VIMNMX R25, PT, PT, R13, R20, !PT ;  /* 0x000000140d197248 */ /* 0x000fc40007fe0100 */
[----:B------:R-:W-:Y:S02]  /*01d0*/  IADD3 R3, P0, PT, R8, R9, RZ ;  /* 0x0000000908037210 */ /* 0x000fe40007f1e0ff */
[----:B------:R-:W-:Y:S02]  /*01e0*/  ISETP.GE.AND P1, PT, R25, UR16, PT ;  /* 0x0000001019007c0c */ /* 0x000fe4000bf26270 */
[----:B------:R-:W-:Y:S02]  /*01f0*/  LEA.HI.X.SX32 R6, R9, R0, 0x1, P0 ;  /* 0x0000000009067211 */ /* 0x000fe400000f0eff */
[----:B------:R-:W-:-:S03]  /*0200*/  LEA R2, P0, R3, UR8, 0x2 ;  /* 0x0000000803027c11 */ /* 0x000fc6000f8010ff */
[----:B------:R-:W2:Y:S01]  /*0210*/  @!P2 LDG.E R23, desc[UR12][R4.64] ;  /* 0x0000000c0417a981 */ /* 0x000ea2000c1e1900 */
[----:B------:R-:W-:-:S05]  /*0220*/  LEA.HI.X R3, R3, UR9, R6, 0x2, P0 ;  /* 0x0000000903037c11 */ /* 0x000fca00080f1406 */
[----:B------:R-:W3:Y:S01]  /*0230*/  @!P1 LDG.E R12, desc[UR12][R2.64+0x4] ;  /* 0x0000040c020c9981 */ /* 0x000ee2000c1e1900 */
[----:B------:R-:W-:-:S05]  /*0240*/  VIADD R13, R13, 0x1 ;  /* 0x000000010d0d7836 */ /* 0x000fca0000000000 */
[----:B------:R-:W-:Y:S01]  /*0250*/  VIMNMX R18, PT, PT, R8, R13, !PT ;  /* 0x0000000d08127248 */ /* 0x000fe20007fe0100 */
[----:B------:R-:W-:-:S03]  /*0260*/  VIADD R9, R9, UR16 ;  /* 0x0000001009097c36 */ /* 0x000fc60008000000 */
[----:B------:R-:W-:Y:S01]  /*0270*/  ISETP.GE.AND P0, PT, R18, UR16, PT ;  /* 0x0000001012007c0c */ /* 0x000fe2000bf06270 */
[----:B------:R-:W-:-:S04]  /*0280*/  IMAD.IADD R7, R8, 0x1, R9 ;  /* 0x0000000108077824 */ /* 0x000fc800078e0209 */
[----:B------:R-:W-:-:S08]  /*0290*/  IMAD.WIDE R6, R7, 0x4, R10 ;  /* 0x0000000407067825 */ /* 0x000fd000078e020a */
[----:B------:R-:W4:Y:S01]  /*02a0*/  @!P0 LDG.E R29, desc[UR12][R6.64] ;  /* 0x0000000c061d8981 */ /* 0x000f22000c1e1900 */
[----:B------:R-:W0:Y:S01]  /*02b0*/  S2UR UR5, SR_CgaCtaId ;  /* 0x00000000000579c3 */ /* 0x000e220000008800 */
[----:B------:R-:W-:Y:S02]  /*02c0*/  IMAD.SHL.U32 R26, R17, 0x2, RZ ;  /* 0x00000002111a7824 */ /* 0x000fe400078e00ff */
[----:B------:R-:W-:Y:S02]  /*02d0*/  IMAD.SHL.U32 R24, R16, 0x2, RZ ;  /* 0x0000000210187824 */ /* 0x000fe400078e00ff */
[C---:B------:R-:W-:Y:S02]  /*02e0*/  IMAD R26, R21.reuse, UR6, R26 ;  /* 0x00000006151a7c24 */ /* 0x040fe4000f8e021a */
[----:B------:R-:W-:Y:S02]  /*02f0*/  IMAD R21, R21, UR6, R24 ;  /* 0x0000000615157c24 */ /* 0x000fe4000f8e0218 */
[----:B------:R-:W-:-:S02]  /*0300*/  VIADD R24, R26, 0x1 ;  /* 0x000000011a187836 */ /* 0x000fc40000000000 */
[----:B------:R-:W-:-:S03]  /*0310*/  IMAD R14, R14, UR17, R14 ;  /* 0x000000110e0e7c24 */ /* 0x000fc6000f8e020e */
[----:B------:R-:W-:Y:S01]  /*0320*/  VIMNMX R24, PT, PT, R21, R24, !PT ;  /* 0x0000001815187248 */ /* 0x000fe20007fe0100 */
[----:B------:R-:W-:Y:S01]  /*0330*/  UMOV UR4, 0x400 ;  /* 0x0000040000047882 */ /* 0x000fe20000000000 */
[----:B------:R-:W-:Y:S02]  /*0340*/  IMAD.IADD R19, R19, 0x1, R14 ;  /* 0x0000000113137824 */ /* 0x000fe400078e020e */
[----:B------:R-:W-:Y:S02]  /*0350*/  ISETP.GE.AND P5, PT, R24, UR16, PT ;  /* 0x0000001018007c0c */ /* 0x000fe4000bfa6270 */
[----:B------:R-:W-:Y:S01]  /*0360*/  IADD3 R14, P3, PT, R8, R9, RZ ;  /* 0x00000009080e7210 */ /* 0x000fe20007f7e0ff */
[----:B0-----:R-:W-:-:S03]  /*0370*/  ULEA UR6, UR5, UR4, 0x18 ;  /* 0x0000000405067291 */ /* 0x001fc6000f8ec0ff */
[----:B------:R-:W-:Y:S01]  /*0380*/  LEA.HI.X.SX32 R9, R9, R0, 0x1, P3 ;  /* 0x0000000009097211 */ /* 0x000fe200018f0eff */
[----:B------:R-:W-:Y:S01]  /*0390*/  IMAD R27, R21, UR16, RZ ;  /* 0x00000010151b7c24 */ /* 0x000fe2000f8e02ff */
[C---:B------:R-:W-:Y:S02]  /*03a0*/  LEA R8, P3, R14.reuse, UR8, 0x2 ;  /* 0x000000080e087c11 */ /* 0x040fe4000f8610ff */
[----:B------:R-:W-:Y:S02]  /*03b0*/  LEA R0, R19, UR6, 0x2 ;  /* 0x0000000613007c11 */ /* 0x000fe4000f8e10ff */
[----:B------:R-:W-:Y:S02]  /*03c0*/  LEA.HI.X R9, R14, UR9, R9, 0x2, P3 ;  /* 0x000000090e097c11 */ /* 0x000fe400098f1409 */
[----:B------:R-:W-:Y:S01]  /*03d0*/  @!P5 SHF.R.S32.HI R14, RZ, 0x1f, R26 ;  /* 0x0000001fff0ed819 */ /* 0x000fe2000001141a */
[----:B------:R-:W-:Y:S01]  /*03e0*/  UIADD3 UR14, UPT, UPT, UR17, 0x1, URZ ;  /* 0x00000001110e7890 */ /* 0x000fe2000fffe0ff */
[----:B------:R-:W-:Y:S01]  /*03f0*/  VIMNMX R20, PT, PT, R20, R13, !PT ;  /* 0x0000000d14147248 */ /* 0x000fe20007fe0100 */
[----:B--2---:R0:W-:Y:S01]  /*0400*/  @!P2 STS [R0], R23 ;  /* 0x000000170000a388 */ /* 0x0041e20000000800 */
[----:B------:R-:W-:-:S04]  /*0410*/  @!P5 IADD3 R15, P2, PT, R26, R27, RZ ;  /* 0x0000001b1a0fd210 */ /* 0x000fc80007f5e0ff */
[----:B------:R-:W-:Y:S01]  /*0420*/  @!P5 LEA.HI.X.SX32 R24, R27, R14, 0x1, P2 ;  /* 0x0000000e1b18d211 */ /* 0x000fe200010f0eff */
[----:B---3--:R1:W-:Y:S01]  /*0430*/  @!P1 STS [R0+0x4], R12 ;  /* 0x0000040c00009388 */ /* 0x0083e20000000800 */
[----:B------:R-:W-:-:S04]  /*0440*/  @!P5 LEA R14, P1, R15, UR8, 0x2 ;  /* 0x000000080f0edc11 */ /* 0x000fc8000f8210ff */
[----:B------:R-:W-:Y:S02]  /*0450*/  @!P5 LEA.HI.X R15, R15, UR9, R24, 0x2, P1 ;  /* 0x000000090f0fdc11 */ /* 0x000fe400088f1418 */
[C---:B------:R-:W-:Y:S01]  /*0460*/  VIMNMX R24, PT, PT, R21.reuse, R26, !PT ;  /* 0x0000001a15187248 */ /* 0x040fe20007fe0100 */
[----:B------:R-:W-:Y:S01]  /*0470*/  VIADD R21, R21, 0x1 ;  /* 0x0000000115157836 */ /* 0x000fe20000000000 */
[----:B------:R-:W-:Y:S01]  /*0480*/  ISETP.GE.AND P1, PT, R22, UR16, PT ;  /* 0x0000001016007c0c */ /* 0x000fe2000bf26270 */
[----:B0-----:R-:W2:Y:S01]  /*0490*/  @!P5 LDG.E R23, desc[UR12][R14.64+0x4] ;  /* 0x0000040c0e17d981 */ /* 0x001ea2000c1e1900 */
[----:B------:R-:W-:Y:S02]  /*04a0*/  ISETP.GE.AND P2, PT, R24, UR16, PT ;  /* 0x0000001018007c0c */ /* 0x000fe4000bf46270 */
[----:B------:R-:W-:-:S04]  /*04b0*/  VIMNMX R24, PT, PT, R26, R21, !PT ;  /* 0x000000151a187248 */ /* 0x000fc80007fe0100 */
[----:B------:R-:W-:Y:S01]  /*04c0*/  ISETP.GE.AND P3, PT, R24, UR16, PT ;  /* 0x0000001018007c0c */ /* 0x000fe2000bf66270 */
[----:B------:R-:W-:-:S05]  /*04d0*/  VIADD R24, R26, 0x1 ;  /* 0x000000011a187836 */ /* 0x000fca0000000000 */
[----:B------:R-:W-:Y:S01]  /*04e0*/  VIMNMX R21, PT, PT, R24, R21, !PT ;  /* 0x0000001518157248 */ /* 0x000fe20007fe0100 */
[----:B------:R-:W-:-:S03]  /*04f0*/  @!P2 IMAD.IADD R13, R26, 0x1, R27 ;  /* 0x000000011a0da824 */ /* 0x000fc600078e021b */
[----:B------:R-:W-:Y:S01]  /*0500*/  ISETP.GE.AND P4, PT, R21, UR16, PT ;  /* 0x0000001015007c0c */ /* 0x000fe2000bf86270 */
[----:B------:R-:W-:Y:S02]  /*0510*/  IMAD.U32 R21, RZ, RZ, UR14 ;  /* 0x0000000eff157e24 */ /* 0x000fe4000f8e00ff */
[----:B-1----:R-:W-:-:S04]  /*0520*/  @!P2 IMAD.WIDE R12, R13, 0x4, R10 ;  /* 0x000000040d0ca825 */ /* 0x002fc800078e020a */
[----:B------:R-:W-:Y:S02]  /*0530*/  IMAD R22, R21, 0x4, R0 ;  /* 0x0000000415167824 */ /* 0x000fe400078e0200 */
[----:B------:R-:W-:Y:S01]  /*0540*/  VIADD R27, R27, UR16 ;  /* 0x000000101b1b7c36 */ /* 0x000fe20008000000 */
[----:B------:R-:W-:Y:S01]  /*0550*/  P2R R24, PR, RZ, 0x2 ;  /* 0x00000002ff187803 */ /* 0x000fe20000000000 */
[----:B------:R0:W3:Y:S01]  /*0560*/  @!P2 LDG.E R12, desc[UR12][R12.64] ;  /* 0x0000000c0c0ca981 */ /* 0x0000e2000c1e1900 */
[----:B------:R-:W-:Y:S01]  /*0570*/  ISETP.GE.AND P1, PT, R20, UR16, PT ;  /* 0x0000001014007c0c */ /* 0x000fe2000bf26270 */
[C-C-:B------:R-:W-:Y:S02]  /*0580*/  @!P3 IMAD.IADD R28, R26.reuse, 0x1, R27.reuse ;  /* 0x000000011a1cb824 */ /* 0x140fe400078e021b */
[----:B----4-:R1:W-:Y:S01]  /*0590*/  @!P0 STS [R22], R29 ;  /* 0x0000001d16008388 */ /* 0x0103e20000000800 */
[----:B0-----:R-:W-:Y:S02]  /*05a0*/  @!P4 SHF.R.S32.HI R13, RZ, 0x1f, R27 ;  /* 0x0000001fff0dc819 */ /* 0x001fe4000001141b */
[----:B------:R-:W-:Y:S01]  /*05b0*/  @!P4 IADD3 R27, P0, PT, R26, R27, RZ ;  /* 0x0000001b1a1bc210 */ /* 0x000fe20007f1e0ff */
[----:B------:R-:W-:-:S06]  /*05c0*/  @!P3 IMAD.WIDE R10, R28, 0x4, R10 ;  /* 0x000000041c0ab825 */ /* 0x000fcc00078e020a */
[----:B-1----:R-:W4:Y:S01]  /*05d0*/  @!P1 LDG.E R29, desc[UR12][R8.64+0x4] ;  /* 0x0000040c081d9981 */ /* 0x002f22000c1e1900 */
[----:B------:R-:W-:Y:S02]  /*05e0*/  @!P4 LEA.HI.X.SX32 R26, R26, R13, 0x1, P0 ;  /* 0x0000000d1a1ac211 */ /* 0x000fe400000f0eff */
[C---:B------:R-:W-:Y:S01]  /*05f0*/  @!P4 LEA R14, P0, R27.reuse, UR8, 0x2 ;  /* 0x000000081b0ecc11 */ /* 0x040fe2000f8010ff */
[----:B------:R-:W5:Y:S03]  /*0600*/  @!P3 LDG.E R10, desc[UR12][R10.64] ;  /* 0x0000000c0a0ab981 */ /* 0x000f66000c1e1900 */
[----:B------:R-:W-:-:S05]  /*0610*/  @!P4 LEA.HI.X R15, R27, UR9, R26, 0x2, P0 ;  /* 0x000000091b0fcc11 */ /* 0x000fca00080f141a */
[----:B------:R-:W5:Y:S01]  /*0620*/  @!P4 LDG.E R14, desc[UR12][R14.64+0x4] ;  /* 0x0000040c0e0ec981 */ /* 0x000f62000c1e1900 */
[----:B------:R-:W-:-:S04]  /*0630*/  UIADD3 UR4, UPT, UPT, UR4, 0x4100, URZ ;  /* 0x0000410004047890 */ /* 0x000fc8000fffe0ff */
[----:B------:R-:W-:-:S06]  /*0640*/  ULEA UR4, UR5, UR4, 0x18 ;  /* 0x0000000405047291 */ /* 0x000fcc000f8ec0ff */
[----:B------:R-:W-:-:S05]  /*0650*/  LEA R26, R19, UR4, 0x2 ;  /* 0x00000004131a7c11 */ /* 0x000fca000f8e10ff */
[----:B------:R-:W-:Y:S01]  /*0660*/  IMAD R21, R21, 0x4, R26 ;  /* 0x0000000415157824 */ /* 0x000fe200078e021a */
[----:B------:R-:W-:Y:S01]  /*0670*/  UISETP.GE.AND UP0, UPT, UR17, 0x1, UPT ;  /* 0x000000011100788c */ /* 0x000fe2000bf06270 */
[----:B------:R-:W-:Y:S01]  /*0680*/  ISETP.GE.AND P0, PT, R25, UR16, PT ;  /* 0x0000001019007c0c */ /* 0x000fe2000bf06270 */
[----:B----4-:R0:W-:Y:S04]  /*0690*/  @!P1 STS [R22+0x4], R29 ;  /* 0x0000041d16009388 */ /* 0x0101e80000000800 */
[----:B--2---:R0:W-:Y:S04]  /*06a0*/  @!P5 STS [R26+0x4], R23 ;  /* 0x000004171a00d388 */ /* 0x0041e80000000800 */
[----:B---3--:R0:W-:Y:S04]  /*06b0*/  @!P2 STS [R26], R12 ;  /* 0x0000000c1a00a388 */ /* 0x0081e80000000800 */
[----:B-----5:R0:W-:Y:S04]  /*06c0*/  @!P3 STS [R21], R10 ;  /* 0x0000000a1500b388 */ /* 0x0201e80000000800 */
[----:B------:R0:W-:Y:S01]  /*06d0*/  @!P4 STS [R21+0x4], R14 ;  /* 0x0000040e1500c388 */ /* 0x0001e20000000800 */
[----:B------:R-:W-:Y:S01]  /*06e0*/  BAR.SYNC.DEFER_BLOCKING 0x0 ;  /* 0x0000000000007b1d */ /* 0x000fe20000010000 */
[----:B------:R-:W-:-:S02]  /*06f0*/  ISETP.GE.AND P5, PT, R20, UR16, PT ;  /* 0x0000001014007c0c */ /* 0x000fc4000bfa6270 */
[----:B------:R-:W-:Y:S02]  /*0700*/  ISETP.GE.AND P1, PT, R18, UR16, PT ;  /* 0x0000001012007c0c */ /* 0x000fe4000bf26270 */
[----:B------:R-:W-:Y:S01]  /*0710*/  P2R R15, PR, RZ, 0x20 ;  /* 0x00000020ff0f7803 */ /* 0x000fe20000000000 */
[----:B------:R-:W-:Y:S10]  /*0720*/  BRA.U !UP0, `(.L_x_1) ;  /* 0x0000000508107547 */ /* 0x000ff4000b800000 */
[----:B------:R-:W1:Y:S01]  /*0730*/  S2UR UR9, SR_CgaCtaId ;  /* 0x00000000000979c3 */ /* 0x000e620000008800 */
[----:B------:R-:W-:Y:S01]  /*0740*/  UISETP.NE.AND UP0, UPT, UR11, URZ, UPT ;  /* 0x000000ff0b00728c */ /* 0x000fe2000bf05270 */
[----:B0-----:R-:W-:Y:S01]  /*0750*/  IMAD R10, R16, UR14, RZ ;  /* 0x0000000e100a7c24 */ /* 0x001fe2000f8e02ff */
[----:B------:R-:W-:Y:S01]  /*0760*/  UMOV UR8, 0x400 ;  /* 0x0000040000087882 */ /* 0x000fe20000000000 */
[----:B------:R-:W-:Y:S01]  /*0770*/  UMOV UR6, 0x400 ;  /* 0x0000040000067882 */ /* 0x000fe20000000000 */
[----:B------:R-:W-:Y:S01]  /*0780*/  ULEA UR10, UR17, 0x4, 0x2 ;  /* 0x00000004110a7891 */ /* 0x000fe2000f8e10ff */
[----:B------:R-:W-:Y:S01]  /*0790*/  IMAD.SHL.U32 R17, R17, 0x8, RZ ;  /* 0x0000000811117824 */ /* 0x000fe200078e00ff */
[----:B------:R-:W-:Y:S01]  /*07a0*/  UIADD3 UR6, UPT, UPT, UR6, 0x4100, URZ ;  /* 0x0000410006067890 */ /* 0x000fe2000fffe0ff */
[----:B------:R-:W0:Y:S01]  /*07b0*/  S2UR UR7, SR_CgaCtaId ;  /* 0x00000000000779c3 */ /* 0x000e220000008800 */
[----:B------:R-:W-:Y:S01]  /*07c0*/  PLOP3.LUT P4, PT, PT, PT, UP0, 0x80, 0x8 ;  /* 0x000000000008781c */ /* 0x000fe20003f8f008 */
[----:B------:R-:W-:Y:S01]  /*07d0*/  IMAD.SHL.U32 R10, R10, 0x8, RZ ;  /* 0x000000080a0a7824 */ /* 0x000fe200078e00ff */
[----:B------:R-:W-:Y:S01]  /*07e0*/  ISETP.NE.AND P2, PT, RZ, UR11, PT ;  /* 0x0000000bff007c0c */ /* 0x000fe2000bf45270 */
[----:B------:R-:W-:Y:S01]  /*07f0*/  UIADD3 UR5, UPT, UPT, -UR17, URZ, URZ ;  /* 0x000000ff11057290 */ /* 0x000fe2000fffe1ff */
[----:B------:R-:W-:Y:S01]  /*0800*/  ISETP.NE.AND P3, PT, RZ, UR11, PT ;  /* 0x0000000bff007c0c */ /* 0x000fe2000bf65270 */
[----:B-1----:R-:W-:-:S02]  /*0810*/  ULEA UR8, UR9, UR8, 0x18 ;  /* 0x0000000809087291 */ /* 0x002fc4000f8ec0ff */
[----:B------:R-:W-:Y:S02]  /*0820*/  UIADD3 UR9, UPT, UPT, UR4, UR10, URZ ;  /* 0x0000000a04097290 */ /* 0x000fe4000fffe0ff */
[----:B------:R-:W-:Y:S02]  /*0830*/  UIADD3 UR11, UPT, UPT, UR8, UR10, URZ ;  /* 0x0000000a080b7290 */ /* 0x000fe4000fffe0ff */
[----:B0-----:R-:W-:-:S12]  /*0840*/  ULEA UR6, UR7, UR6, 0x18 ;  /* 0x0000000607067291 */ /* 0x001fd8000f8ec0ff */
.L_x_2:
[----:B------:R-:W-:Y:S01]  /*0850*/  @!P4 LDS R11, [R10+UR4] ;  /* 0x000000040a0bc984 */ /* 0x000fe20008000800 */
[----:B------:R-:W-:Y:S01]  /*0860*/  UMOV UR4, UR6 ;  /* 0x0000000600047c82 */ /* 0x000fe20008000000 */
[----:B------:R-:W-:Y:S02]  /*0870*/  UIADD3 UR5, UPT, UPT, UR5, 0x1, URZ ;  /* 0x0000000105057890 */ /* 0x000fe4000fffe0ff */
[----:B------:R-:W-:Y:S01]  /*0880*/  @P4 LDS R11, [R10+UR8] ;  /* 0x000000080a0b4984 */ /* 0x000fe20008000800 */
[----:B------:R-:W-:Y:S01]  /*0890*/  PLOP3.LUT P4, PT, P2, PT, PT, 0x80, 0x8 ;  /* 0x000000000008781c */ /* 0x000fe2000178f070 */
[----:B------:R-:W-:-:S12]  /*08a0*/  UISETP.NE.AND UP0, UPT, UR5, URZ, UPT ;  /* 0x000000ff0500728c */ /* 0x000fd8000bf05270 */
[----:B-1----:R-:W-:Y:S04]  /*08b0*/  @!P4 LDS R12, [R17+UR8] ;  /* 0x00000008110cc984 */ /* 0x002fe80008000800 */
[----:B------:R-:W0:Y:S02]  /*08c0*/  @P4 LDS R12, [R17+UR4] ;  /* 0x00000004110c4984 */ /* 0x000e240008000800 */
[C---:B0-----:R-:W-:Y:S01]  /*08d0*/  IMAD.IADD R13, R12.reuse, 0x1, R11 ;  /* 0x000000010c0d7824 */ /* 0x041fe200078e020b */
[----:B------:R-:W-:Y:S02]  /*08e0*/  ISETP.NE.AND P5, PT, R12, 0x3fffffff, PT ;  /* 0x3fffffff0c00780c */ /* 0x000fe40003fa5270 */
[----:B------:R-:W0:Y:S02]  /*08f0*/  LDS R12, [R0] ;  /* 0x00000000000c7984 */ /* 0x000e240000000800 */
[----:B------:R-:W-:-:S02]  /*0900*/  SEL R13, R13, 0x3fffffff, P5 ;  /* 0x3fffffff0d0d7807 */ /* 0x000fc40002800000 */
[----:B------:R-:W-:-:S04]  /*0910*/  ISETP.NE.AND P5, PT, R11, 0x3fffffff, PT ;  /* 0x3fffffff0b00780c */ /* 0x000fc80003fa5270 */
[----:B------:R-:W-:-:S04]  /*0920*/  SEL R13, R13, 0x3fffffff, P5 ;  /* 0x3fffffff0d0d7807 */ /* 0x000fc80002800000 */
[----:B0-----:R-:W-:-:S13]  /*0930*/  ISETP.GE.AND P6, PT, R13, R12, PT ;  /* 0x0000000c0d00720c */ /* 0x001fda0003fc6270 */
[----:B------:R-:W-:Y:S04]  /*0940*/  @!P6 STS [R0], R13 ;  /* 0x0000000d0000e388 */ /* 0x000fe80000000800 */
[----:B------:R-:W-:Y:S04]  /*0950*/  @P3 LDS R12, [R17+UR4+0x4] ;  /* 0x00000404110c3984 */ /* 0x000fe80008000800 */
[----:B------:R-:W0:Y:S02]  /*0960*/  @!P3 LDS R12, [R17+UR8+0x4] ;  /* 0x00000408110cb984 */ /* 0x000e240008000800 */
[C---:B0-----:R-:W-:Y:S01]  /*0970*/  IMAD.IADD R11, R12.reuse, 0x1, R11 ;  /* 0x000000010c0b7824 */ /* 0x041fe200078e020b */
[----:B------:R-:W-:-:S02]  /*0980*/  ISETP.NE.AND P6, PT, R12, 0x3fffffff, PT ;  /* 0x3fffffff0c00780c */ /* 0x000fc40003fc5270 */
[----:B------:R-:W0:Y:S02]  /*0990*/  LDS R12, [R0+0x4] ;  /* 0x00000400000c7984 */ /* 0x000e240000000800 */
[----:B------:R-:W-:-:S04]  /*09a0*/  SEL R11, R11, 0x3fffffff, P6 ;  /* 0x3fffffff0b0b7807 */ /* 0x000fc80003000000 */
[----:B------:R-:W-:-:S04]  /*09b0*/  SEL R19, R11, 0x3fffffff, P5 ;  /* 0x3fffffff0b137807 */ /* 0x000fc80002800000 */
[----:B0-----:R-:W-:-:S13]  /*09c0*/  ISETP.GE.AND P5, PT, R19, R12, PT ;  /* 0x0000000c1300720c */ /* 0x001fda0003fa6270 */
[----:B------:R-:W-:Y:S04]  /*09d0*/  @!P5 STS [R0+0x4], R19 ;  /* 0x000004130000d388 */ /* 0x000fe80000000800 */
[----:B------:R-:W-:Y:S04]  /*09e0*/  @P3 LDS R11, [R10+UR11] ;  /* 0x0000000b0a0b3984 */ /* 0x000fe80008000800 */
[----:B------:R-:W-:Y:S04]  /*09f0*/  @P3 LDS R12, [R17+UR4] ;  /* 0x00000004110c3984 */ /* 0x000fe80008000800 */
[----:B------:R0:W-:Y:S04]  /*0a00*/  @!P3 LDS R11, [R10+UR9] ;  /* 0x000000090a0bb984 */ /* 0x0001e80008000800 */
[----:B------:R-:W1:Y:S01]  /*0a10*/  @!P3 LDS R12, [R17+UR8] ;  /* 0x00000008110cb984 */ /* 0x000e620008000800 */
[----:B0-----:R-:W-:-:S02]  /*0a20*/  VIADD R10, R10, 0x4 ;  /* 0x000000040a0a7836 */ /* 0x001fc40000000000 */
[C---:B-1----:R-:W-:Y:S01]  /*0a30*/  IMAD.IADD R13, R12.reuse, 0x1, R11 ;  /* 0x000000010c0d7824 */ /* 0x042fe200078e020b */
[----:B------:R-:W-:Y:S02]  /*0a40*/  ISETP.NE.AND P5, PT, R12, 0x3fffffff, PT ;  /* 0x3fffffff0c00780c */ /* 0x000fe40003fa5270 */
[----:B------:R-:W0:Y:S02]  /*0a50*/  LDS R12, [R22] ;  /* 0x00000000160c7984 */ /* 0x000e240000000800 */
[----:B------:R-:W-:Y:S02]  /*0a60*/  SEL R13, R13, 0x3fffffff, P5 ;  /* 0x3fffffff0d0d7807 */ /* 0x000fe40002800000 */
[----:B------:R-:W-:-:S04]  /*0a70*/  ISETP.NE.AND P5, PT, R11, 0x3fffffff, PT ;  /* 0x3fffffff0b00780c */ /* 0x000fc80003fa5270 */
[----:B------:R-:W-:-:S04]  /*0a80*/  SEL R13, R13, 0x3fffffff, P5 ;  /* 0x3fffffff0d0d7807 */ /* 0x000fc80002800000 */
[----:B0-----:R-:W-:-:S13]  /*0a90*/  ISETP.GE.AND P6, PT, R13, R12, PT ;  /* 0x0000000c0d00720c */ /* 0x001fda0003fc6270 */
[----:B------:R-:W-:Y:S04]  /*0aa0*/  @!P6 STS [R22], R13 ;  /* 0x0000000d1600e388 */ /* 0x000fe80000000800 */
[----:B------:R-:W-:Y:S04]  /*0ab0*/  @P3 LDS R12, [R17+UR4+0x4] ;  /* 0x00000404110c3984 */ /* 0x000fe80008000800 */
[----:B------:R0:W1:Y:S02]  /*0ac0*/  @!P3 LDS R12, [R17+UR8+0x4] ;  /* 0x00000408110cb984 */ /* 0x0000640008000800 */
[----:B0-----:R-:W-:-:S02]  /*0ad0*/  VIADD R17, R17, UR10 ;  /* 0x0000000a11117c36 */ /* 0x001fc40008000000 */
[C---:B-1----:R-:W-:Y:S01]  /*0ae0*/  IMAD.IADD R11, R12.reuse, 0x1, R11 ;  /* 0x000000010c0b7824 */ /* 0x042fe200078e020b */
[----:B------:R-:W-:-:S04]  /*0af0*/  ISETP.NE.AND P6, PT, R12, 0x3fffffff, PT ;  /* 0x3fffffff0c00780c */ /* 0x000fc80003fc5270 */
[----:B------:R-:W-:-:S04]  /*0b00*/  SEL R11, R11, 0x3fffffff, P6 ;  /* 0x3fffffff0b0b7807 */ /* 0x000fc80003000000 */
[----:B------:R-:W-:Y:S02]  /*0b10*/  SEL R12, R11, 0x3fffffff, P5 ;  /* 0x3fffffff0b0c7807 */ /* 0x000fe40002800000 */
[----:B------:R-:W0:Y:S02]  /*0b20*/  LDS R11, [R22+0x4] ;  /* 0x00000400160b7984 */ /* 0x000e240000000800 */
[----:B0-----:R-:W-:-:S13]  /*0b30*/  ISETP.GE.AND P5, PT, R12, R11, PT ;  /* 0x0000000b0c00720c */ /* 0x001fda0003fa6270 */
[----:B------:R1:W-:Y:S01]  /*0b40*/  @!P5 STS [R22+0x4], R12 ;  /* 0x0000040c1600d388 */ /* 0x0003e20000000800 */
[----:B------:R-:W-:Y:S06]  /*0b50*/  BAR.SYNC.DEFER_BLOCKING 0x0 ;  /* 0x0000000000007b1d */ /* 0x000fec0000010000 */
[----:B------:R-:W-:Y:S05]  /*0b60*/  BRA.U UP0, `(.L_x_2) ;  /* 0xfffffffd00387547 */ /* 0x000fea000b83ffff */
.L_x_1:
[----:B------:R-:W-:Y:S01]  /*0b70*/  ISETP.NE.AND P6, PT, R24, RZ, PT ;  /* 0x000000ff1800720c */ /* 0x000fe20003fc5270 */
[----:B------:R-:W-:Y:S01]  /*0b80*/  @!P1 LDS R13, [R22] ;  /* 0x00000000160d9984 */ /* 0x000fe20000000800 */
[----:B------:R-:W-:-:S03]  /*0b90*/  ISETP.NE.AND P5, PT, R15, RZ, PT ;  /* 0x000000ff0f00720c */ /* 0x000fc60003fa5270 */
[----:B------:R-:W-:Y:S08]  /*0ba0*/  @!P0 LDS R15, [R0+0x4] ;  /* 0x00000400000f8984 */ /* 0x000ff00000000800 */
[----:B------:R-:W2:Y:S04]  /*0bb0*/  @!P6 LDS R11, [R0] ;  /* 0x00000000000be984 */ /* 0x000ea80000000800 */
[----:B--2---:R2:W-:Y:S04]  /*0bc0*/  @!P6 STG.E desc[UR12][R4.64], R11 ;  /* 0x0000000b0400e986 */ /* 0x0045e8000c10190c */
[----:B------:R2:W-:Y:S04]  /*0bd0*/  @!P0 STG.E desc[UR12][R2.64+0x4], R15 ;  /* 0x0000040f02008986 */ /* 0x0005e8000c10190c */
[----:B------:R2:W-:Y:S01]  /*0be0*/  @!P1 STG.E desc[UR12][R6.64], R13 ;  /* 0x0000000d06009986 */ /* 0x0005e2000c10190c */
[----:B------:R-:W-:Y:S05]  /*0bf0*/  @P5 EXIT ;  /* 0x000000000000594d */ /* 0x000fea0003800000 */
[----:B--2---:R-:W2:Y:S04]  /*0c00*/  LDS R3, [R22+0x4] ;  /* 0x0000040016037984 */ /* 0x004ea80000000800 */
[----:B--2---:R-:W-:Y:S01]  /*0c10*/  STG.E desc[UR12][R8.64+0x4], R3 ;  /* 0x0000040308007986 */ /* 0x004fe2000c10190c */
[----:B------:R-:W-:Y:S05]  /*0c20*/  EXIT ;  /* 0x000000000000794d */ /* 0x000fea0003800000 */
.L_x_3:
        /* <DEDUP_REMOVED lines=13> */
.L_x_9:


//--------------------- .text._Z6phase1Piiii      --------------------------
	.section	.text._Z6phase1Piiii,"ax",@progbits
	.align	128
        .global         _Z6phase1Piiii
        .type           _Z6phase1Piiii,@function
        .size           _Z6phase1Piiii,(.L_x_10 - _Z6phase1Piiii)
        .other          _Z6phase1Piiii,@"STO_CUDA_ENTRY STV_DEFAULT"
_Z6phase1Piiii:
.text._Z6phase1Piiii:
[----:B------:R-:W-:Y:S01]  /*0000*/  LDC R1, c[0x0][0x37c] ;  /* 0x0000df00ff017b82 */ /* 0x000fe20000000800 */
[----:B------:R-:W0:Y:S01]  /*0010*/  S2R R16, SR_TID.Y ;  /* 0x0000000000107919 */ /* 0x000e220000002200 */
[----:B------:R-:W1:Y:S06]  /*0020*/  LDCU.64 UR8, c[0x0][0x388] ;  /* 0x00007100ff0877ac */ /* 0x000e6c0008000a00 */
[----:B------:R-:W2:Y:S01]  /*0030*/  LDC.64 R2, c[0x0][0x380] ;  /* 0x0000e000ff027b82 */ /* 0x000ea20000000a00 */
[----:B------:R-:W3:Y:S01]  /*0040*/  S2R R17, SR_TID.X ;  /* 0x0000000000117919 */ /* 0x000ee20000002100 */
[----:B------:R-:W4:Y:S01]  /*0050*/  LDCU UR4, c[0x0][0x390] ;  /* 0x00007200ff0477ac */ /* 0x000f220008000800 */
[----:B------:R-:W5:Y:S01]  /*0060*/  LDCU.64 UR6, c[0x0][0x358] ;  /* 0x00006b00ff0677ac */ /* 0x000f620008000a00 */
[----:B-1----:R-:W-:-:S02]  /*0070*/  IMAD.U32 R0, RZ, RZ, UR9 ;  /* 0x00000009ff007e24 */ /* 0x002fc4000f8e00ff */
[----:B0-----:R-:W-:Y:S02]  /*0080*/  IMAD.SHL.U32 R13, R16, 0x2, RZ ;  /* 0x00000002100d7824 */ /* 0x001fe400078e00ff */
[----:B---3--:R-:W-:Y:S02]  /*0090*/  IMAD.SHL.U32 R11, R17, 0x2, RZ ;  /* 0x00000002110b7824 */ /* 0x008fe400078e00ff */
[C---:B----4-:R-:W-:Y:S02]  /*00a0*/  IMAD R14, R0.reuse, UR4, R13 ;  /* 0x00000004000e7c24 */ /* 0x050fe4000f8e020d */
[----:B------:R-:W-:Y:S01]  /*00b0*/  IMAD R5, R0, UR4, R11 ;  /* 0x0000000400057c24 */ /* 0x000fe2000f8e020b */
[----:B------:R-:W0:Y:S01]  /*00c0*/  LDCU.64 UR4, c[0x0][0x380] ;  /* 0x00007000ff0477ac */ /* 0x000e220008000a00 */
[C---:B------:R-:W-:Y:S02]  /*00d0*/  IMAD R4, R14.reuse, UR8, RZ ;  /* 0x000000080e047c24 */ /* 0x040fe4000f8e02ff */
[C---:B------:R-:W-:Y:S01]  /*00e0*/  VIADD R15, R5.reuse, 0x1 ;  /* 0x00000001050f7836 */ /* 0x040fe20000000000 */
[C---:B------:R-:W-:Y:S01]  /*00f0*/  VIMNMX R19, PT, PT, R14.reuse, R5, !PT ;  /* 0x000000050e137248 */ /* 0x040fe20007fe0100 */
[C---:B------:R-:W-:Y:S01]  /*0100*/  VIADD R18, R14.reuse, 0x1 ;  /* 0x000000010e127836 */ /* 0x040fe20000000000 */
[----:B------:R-:W-:Y:S01]  /*0110*/  SHF.R.S32.HI R9, RZ, 0x1f, R5 ;  /* 0x0000001fff097819 */ /* 0x000fe20000011405 */
[C---:B------:R-:W-:Y:S01]  /*0120*/  IMAD.IADD R7, R5.reuse, 0x1, R4 ;  /* 0x0000000105077824 */ /* 0x040fe200078e0204 */
[----:B------:R-:W-:Y:S01]  /*0130*/  VIMNMX R14, PT, PT, R14, R15, !PT ;  /* 0x0000000f0e0e7248 */ /* 0x000fe20007fe0100 */
[----:B------:R-:W-:Y:S01]  /*0140*/  IMAD R6, R18, UR8, RZ ;  /* 0x0000000812067c24 */ /* 0x000fe2000f8e02ff */
[----:B------:R-:W-:-:S02]  /*0150*/  IADD3 R12, P1, PT, R5, R4, RZ ;  /* 0x00000004050c7210 */ /* 0x000fc40007f3e0ff */
[C---:B------:R-:W-:Y:S01]  /*0160*/  VIMNMX R15, PT, PT, R18.reuse, R15, !PT ;  /* 0x0000000f120f7248 */ /* 0x040fe20007fe0100 */
[----:B------:R-:W-:Y:S01]  /*0170*/  IMAD.IADD R21, R5, 0x1, R6 ;  /* 0x0000000105157824 */ /* 0x000fe200078e0206 */
[----:B------:R-:W-:Y:S02]  /*0180*/  VIMNMX R18, PT, PT, R18, R5, !PT ;  /* 0x0000000512127248 */ /* 0x000fe40007fe0100 */
[----:B------:R-:W-:Y:S02]  /*0190*/  LEA.HI.X.SX32 R23, R4, R9, 0x1, P1 ;  /* 0x0000000904177211 */ /* 0x000fe400008f0eff */
[----:B------:R-:W-:Y:S02]  /*01a0*/  ISETP.GE.AND P0, PT, R19, UR8, PT ;  /* 0x0000000813007c0c */ /* 0x000fe4000bf06270 */
[----:B------:R-:W-:Y:S02]  /*01b0*/  IADD3 R5, P5, PT, R5, R6, RZ ;  /* 0x0000000605057210 */ /* 0x000fe40007fbe0ff */
[----:B------:R-:W-:-:S02]  /*01c0*/  ISETP.GE.AND P1, PT, R14, UR8, PT ;  /* 0x000000080e007c0c */ /* 0x000fc4000bf26270 */
[----:B------:R-:W-:Y:S02]  /*01d0*/  ISETP.GE.AND P2, PT, R18, UR8, PT ;  /* 0x0000000812007c0c */ /* 0x000fe4000bf46270 */
[----:B------:R-:W-:Y:S02]  /*01e0*/  ISETP.GE.AND P3, PT, R15, UR8, PT ;  /* 0x000000080f007c0c */ /* 0x000fe4000bf66270 */
[----:B0-----:R-:W-:Y:S02]  /*01f0*/  LEA R8, P4, R12, UR4, 0x2 ;  /* 0x000000040c087c11 */ /* 0x001fe4000f8810ff */
[----:B------:R-:W-:Y:S01]  /*0200*/  LEA.HI.X.SX32 R10, R6, R9, 0x1, P5 ;  /* 0x00000009060a7211 */ /* 0x000fe200028f0eff */
[----:B--2---:R-:W-:Y:S01]  /*0210*/  IMAD.WIDE R6, R7, 0x4, R2 ;  /* 0x0000000407067825 */ /* 0x004fe200078e0202 */
[----:B------:R-:W-:Y:S02]  /*0220*/  LEA R4, P5, R5, UR4, 0x2 ;  /* 0x0000000405047c11 */ /* 0x000fe4000f8a10ff */
[----:B------:R-:W-:Y:S01]  /*0230*/  LEA.HI.X R9, R12, UR5, R23, 0x2, P4 ;  /* 0x000000050c097c11 */ /* 0x000fe2000a0f1417 */
[----:B------:R-:W-:Y:S01]  /*0240*/  IMAD.WIDE R2, R21, 0x4, R2 ;  /* 0x0000000415027825 */ /* 0x000fe200078e0202 */
[----:B------:R-:W-:Y:S01]  /*0250*/  LEA.HI.X R5, R5, UR5, R10, 0x2, P5 ;  /* 0x0000000505057c11 */ /* 0x000fe2000a8f140a */
[----:B-----5:R-:W2:Y:S04]  /*0260*/  @!P0 LDG.E R21, desc[UR6][R6.64] ;  /* 0x0000000606158981 */ /* 0x020ea8000c1e1900 */
[----:B------:R-:W3:Y:S04]  /*0270*/  @!P1 LDG.E R23, desc[UR6][R8.64+0x4] ;  /* 0x0000040608179981 */ /* 0x000ee8000c1e1900 */
[----:B------:R-:W4:Y:S04]  /*0280*/  @!P2 LDG.E R20, desc[UR6][R2.64] ;  /* 0x000000060214a981 */ /* 0x000f28000c1e1900 */
[----:B------:R-:W5:Y:S01]  /*0290*/  @!P3 LDG.E R22, desc[UR6][R4.64+0x4] ;  /* 0x000004060416b981 */ /* 0x000f62000c1e1900 */
[----:B------:R-:W0:Y:S01]  /*02a0*/  S2UR UR5, SR_CgaCtaId ;  /* 0x00000000000579c3 */ /* 0x000e220000008800 */
[----:B------:R-:W-:Y:S01]  /*02b0*/  IMAD R10, R13, R0, R13 ;  /* 0x000000000d0a7224 */ /* 0x000fe200078e020d */
[----:B------:R-:W-:-:S03]  /*02c0*/  UMOV UR4, 0x400 ;  /* 0x0000040000047882 */ /* 0x000fc60000000000 */
[----:B------:R-:W-:Y:S01]  /*02d0*/  IMAD.IADD R12, R11, 0x1, R10 ;  /* 0x000000010b0c7824 */ /* 0x000fe200078e020a */
[C---:B------:R-:W-:Y:S01]  /*02e0*/  ISETP.GE.AND P4, PT, R0.reuse, 0x1, PT ;  /* 0x000000010000780c */ /* 0x040fe20003f86270 */
[----:B------:R-:W-:Y:S01]  /*02f0*/  VIADD R11, R0, 0x1 ;  /* 0x00000001000b7836 */ /* 0x000fe20000000000 */
[----:B0-----:R-:W-:-:S06]  /*0300*/  ULEA UR4, UR5, UR4, 0x18 ;  /* 0x0000000405047291 */ /* 0x001fcc000f8ec0ff */
[----:B------:R-:W-:-:S05]  /*0310*/  LEA R12, R12, UR4, 0x2 ;  /* 0x000000040c0c7c11 */ /* 0x000fca000f8e10ff */
[----:B------:R-:W-:Y:S01]  /*0320*/  IMAD R13, R11, 0x4, R12 ;  /* 0x000000040b0d7824 */ /* 0x000fe200078e020c */
[----:B--2---:R0:W-:Y:S01]  /*0330*/  @!P0 STS [R12], R21 ;  /* 0x000000150c008388 */ /* 0x0041e20000000800 */
[----:B------:R-:W-:-:S03]  /*0340*/  ISETP.GE.AND P0, PT, R19, UR8, PT ;  /* 0x0000000813007c0c */ /* 0x000fc6000bf06270 */
[----:B---3--:R0:W-:Y:S01]  /*0350*/  @!P1 STS [R12+0x4], R23 ;  /* 0x000004170c009388 */ /* 0x0081e20000000800 */
[----:B------:R-:W-:-:S03]  /*0360*/  ISETP.GE.AND P1, PT, R14, UR8, PT ;  /* 0x000000080e007c0c */ /* 0x000fc6000bf26270 */
[----:B----4-:R0:W-:Y:S01]  /*0370*/  @!P2 STS [R13], R20 ;  /* 0x000000140d00a388 */ /* 0x0101e20000000800 */
[----:B------:R-:W-:-:S03]  /*0380*/  ISETP.GE.AND P2, PT, R18, UR8, PT ;  /* 0x0000000812007c0c */ /* 0x000fc6000bf46270 */
[----:B-----5:R0:W-:Y:S01]  /*0390*/  @!P3 STS [R13+0x4], R22 ;  /* 0x000004160d00b388 */ /* 0x0201e20000000800 */
[----:B------:R-:W-:Y:S01]  /*03a0*/  BAR.SYNC.DEFER_BLOCKING 0x0 ;  /* 0x0000000000007b1d */ /* 0x000fe20000010000 */
[----:B------:R-:W-:-:S05]  /*03b0*/  ISETP.GE.AND P3, PT, R15, UR8, PT ;  /* 0x000000080f007c0c */ /* 0x000fca000bf66270 */
[----:B------:R-:W-:Y:S08]  /*03c0*/  @!P4 BRA `(.L_x_4) ;  /* 0x000000080008c947 */ /* 0x000ff00003800000 */
[----:B------:R-:W-:Y:S01]  /*03d0*/  ISETP.NE.AND P4, PT, R0, 0x1, PT ;  /* 0x000000010000780c */ /* 0x000fe20003f85270 */
[----:B------:R-:W-:-:S12]  /*03e0*/  IMAD.MOV.U32 R14, RZ, RZ, RZ ;  /* 0x000000ffff0e7224 */ /* 0x000fd800078e00ff */
[----:B------:R-:W-:Y:S05]  /*03f0*/  @!P4 BRA `(.L_x_5) ;  /* 0x000000040048c947 */ /* 0x000fea0003800000 */
[----:B------:R-:W1:Y:S01]  /*0400*/  LDC R15, c[0x0][0x38c] ;  /* 0x0000e300ff0f7b82 */ /* 0x000e620000000800 */
[----:B------:R-:W-:Y:S01]  /*0410*/  IMAD R19, R16, R11, RZ ;  /* 0x0000000b10137224 */ /* 0x000fe200078e02ff */
[----:B------:R-:W-:Y:S02]  /*0420*/  LEA R17, R17, UR4, 0x3 ;  /* 0x0000000411117c11 */ /* 0x000fe4000f8e18ff */
[C---:B------:R-:W-:Y:S02]  /*0430*/  LOP3.LUT R14, R0.reuse, 0x7ffffffe, RZ, 0xc0, !PT ;  /* 0x7ffffffe000e7812 */ /* 0x040fe400078ec0ff */
[----:B------:R-:W-:Y:S01]  /*0440*/  LEA R16, R0, 0x8, 0x3 ;  /* 0x0000000800107811 */ /* 0x000fe200078e18ff */
[----:B------:R-:W-:Y:S01]  /*0450*/  VIADD R17, R17, 0x4 ;  /* 0x0000000411117836 */ /* 0x000fe20000000000 */
[----:B------:R-:W-:Y:S01]  /*0460*/  LEA R19, R19, UR4, 0x3 ;  /* 0x0000000413137c11 */ /* 0x000fe2000f8e18ff */
[----:B------:R-:W-:-:S07]  /*0470*/  IMAD.MOV R18, RZ, RZ, -R14 ;  /* 0x000000ffff127224 */ /* 0x000fce00078e0a0e */
.L_x_6:
[----:B0-----:R-:W0:Y:S01]  /*0480*/  LDS R22, [R17+-0x4] ;  /* 0xfffffc0011167984 */ /* 0x001e220000000800 */
[----:B------:R-:W-:-:S03]  /*0490*/  VIADD R18, R18, 0x2 ;  /* 0x0000000212127836 */ /* 0x000fc60000000000 */
[----:B------:R-:W2:Y:S04]  /*04a0*/  LDS R0, [R19] ;  /* 0x0000000013007984 */ /* 0x000ea80000000800 */
[----:B------:R-:W3:Y:S04]  /*04b0*/  LDS R21, [R17] ;  /* 0x0000000011157984 */ /* 0x000ee80000000800 */
[----:B------:R-:W4:Y:S04]  /*04c0*/  LDS R24, [R12] ;  /* 0x000000000c187984 */ /* 0x000f280000000800 */
[----:B------:R-:W5:Y:S01]  /*04d0*/  LDS R23, [R12+0x4] ;  /* 0x000004000c177984 */ /* 0x000f620000000800 */
[----:B0-----:R-:W-:Y:S01]  /*04e0*/  ISETP.NE.AND P5, PT, R22, 0x3fffffff, PT ;  /* 0x3fffffff1600780c */ /* 0x001fe20003fa5270 */
[C---:B--2---:R-:W-:Y:S01]  /*04f0*/  IMAD.IADD R20, R0.reuse, 0x1, R22 ;  /* 0x0000000100147824 */ /* 0x044fe200078e0216 */
[C---:B------:R-:W-:Y:S01]  /*0500*/  ISETP.NE.AND P6, PT, R0.reuse, 0x3fffffff, PT ;  /* 0x3fffffff0000780c */ /* 0x040fe20003fc5270 */
[----:B---3--:R-:W-:Y:S01]  /*0510*/  IMAD.IADD R0, R0, 0x1, R21 ;  /* 0x0000000100007824 */ /* 0x008fe200078e0215 */
[----:B------:R-:W-:-:S02]  /*0520*/  ISETP.NE.AND P4, PT, R21, 0x3fffffff, PT ;  /* 0x3fffffff1500780c */ /* 0x000fc40003f85270 */
[----:B------:R-:W-:Y:S02]  /*0530*/  SEL R20, R20, 0x3fffffff, P5 ;  /* 0x3fffffff14147807 */ /* 0x000fe40002800000 */
[----:B------:R-:W-:Y:S02]  /*0540*/  SEL R0, R0, 0x3fffffff, P4 ;  /* 0x3fffffff00007807 */ /* 0x000fe40002000000 */
[----:B------:R-:W-:Y:S02]  /*0550*/  SEL R27, R20, 0x3fffffff, P6 ;  /* 0x3fffffff141b7807 */ /* 0x000fe40003000000 */
[----:B------:R-:W-:Y:S01]  /*0560*/  SEL R26, R0, 0x3fffffff, P6 ;  /* 0x3fffffff001a7807 */ /* 0x000fe20003000000 */
[----:B-1----:R-:W-:Y:S01]  /*0570*/  IMAD.MOV.U32 R0, RZ, RZ, R15 ;  /* 0x000000ffff007224 */ /* 0x002fe200078e000f */
[----:B----4-:R-:W-:-:S03]  /*0580*/  ISETP.GE.AND P6, PT, R27, R24, PT ;  /* 0x000000181b00720c */ /* 0x010fc60003fc6270 */
[----:B------:R-:W-:-:S05]  /*0590*/  IMAD R20, R0, 0x4, R19 ;  /* 0x0000000400147824 */ /* 0x000fca00078e0213 */
[----:B------:R-:W0:Y:S05]  /*05a0*/  LDS R24, [R20+0x4] ;  /* 0x0000040014187984 */ /* 0x000e2a0000000800 */
[----:B------:R-:W-:Y:S01]  /*05b0*/  @!P6 STS [R12], R27 ;  /* 0x0000001b0c00e388 */ /* 0x000fe20000000800 */
[----:B-----5:R-:W-:-:S13]  /*05c0*/  ISETP.GE.AND P6, PT, R26, R23, PT ;  /* 0x000000171a00720c */ /* 0x020fda0003fc6270 */
[----:B------:R1:W-:Y:S04]  /*05d0*/  @!P6 STS [R12+0x4], R26 ;  /* 0x0000041a0c00e388 */ /* 0x0003e80000000800 */
[----:B------:R-:W2:Y:S04]  /*05e0*/  LDS R23, [R13] ;  /* 0x000000000d177984 */ /* 0x000ea80000000800 */
[----:B------:R-:W3:Y:S01]  /*05f0*/  LDS R25, [R13+0x4] ;  /* 0x000004000d197984 */ /* 0x000ee20000000800 */
[--C-:B-1----:R-:W-:Y:S02]  /*0600*/  IMAD R26, R0, 0x4, R17.reuse ;  /* 0x00000004001a7824 */ /* 0x102fe400078e0211 */
[----:B------:R-:W-:-:S02]  /*0610*/  IMAD.IADD R17, R16, 0x1, R17 ;  /* 0x0000000110117824 */ /* 0x000fc400078e0211 */
[C---:B0-----:R-:W-:Y:S01]  /*0620*/  IMAD.IADD R22, R24.reuse, 0x1, R22 ;  /* 0x0000000118167824 */ /* 0x041fe200078e0216 */
[C---:B------:R-:W-:Y:S01]  /*0630*/  ISETP.NE.AND P6, PT, R24.reuse, 0x3fffffff, PT ;  /* 0x3fffffff1800780c */ /* 0x040fe20003fc5270 */
[----:B------:R-:W-:-:S03]  /*0640*/  IMAD.IADD R21, R24, 0x1, R21 ;  /* 0x0000000118157824 */ /* 0x000fc600078e0215 */
[----:B------:R-:W-:Y:S02]  /*0650*/  SEL R22, R22, 0x3fffffff, P5 ;  /* 0x3fffffff16167807 */ /* 0x000fe40002800000 */
[----:B------:R-:W-:Y:S02]  /*0660*/  SEL R21, R21, 0x3fffffff, P4 ;  /* 0x3fffffff15157807 */ /* 0x000fe40002000000 */
[----:B------:R-:W-:Y:S02]  /*0670*/  SEL R28, R22, 0x3fffffff, P6 ;  /* 0x3fffffff161c7807 */ /* 0x000fe40003000000 */
[----:B------:R-:W-:Y:S02]  /*0680*/  SEL R29, R21, 0x3fffffff, P6 ;  /* 0x3fffffff151d7807 */ /* 0x000fe40003000000 */
[----:B--2---:R-:W-:Y:S02]  /*0690*/  ISETP.GE.AND P4, PT, R28, R23, PT ;  /* 0x000000171c00720c */ /* 0x004fe40003f86270 */
[----:B---3--:R-:W-:-:S11]  /*06a0*/  ISETP.GE.AND P5, PT, R29, R25, PT ;  /* 0x000000191d00720c */ /* 0x008fd60003fa6270 */
[----:B------:R-:W-:Y:S04]  /*06b0*/  @!P4 STS [R13], R28 ;  /* 0x0000001c0d00c388 */ /* 0x000fe80000000800 */
[----:B------:R-:W-:Y:S01]  /*06c0*/  @!P5 STS [R13+0x4], R29 ;  /* 0x0000041d0d00d388 */ /* 0x000fe20000000800 */
[----:B------:R-:W-:Y:S06]  /*06d0*/  BAR.SYNC.DEFER_BLOCKING 0x0 ;  /* 0x0000000000007b1d */ /* 0x000fec0000010000 */
[----:B------:R-:W0:Y:S04]  /*06e0*/  LDS R21, [R26] ;  /* 0x000000001a157984 */ /* 0x000e280000000800 */
[----:B------:R1:W2:Y:S04]  /*06f0*/  LDS R25, [R19+0x4] ;  /* 0x0000040013197984 */ /* 0x0002a80000000800 */
[----:B------:R-:W3:Y:S04]  /*0700*/  LDS R22, [R26+0x4] ;  /* 0x000004001a167984 */ /* 0x000ee80000000800 */
[----:B------:R-:W4:Y:S01]  /*0710*/  LDS R24, [R12] ;  /* 0x000000000c187984 */ /* 0x000f220000000800 */
[----:B-1----:R-:W-:-:S03]  /*0720*/  VIADD R19, R19, 0x8 ;  /* 0x0000000813137836 */ /* 0x002fc60000000000 */
[----:B------:R-:W-:Y:S04]  /*0730*/  LDS R23, [R12+0x4] ;  /* 0x000004000c177984 */ /* 0x000fe80000000800 */
[----:B------:R-:W1:Y:S01]  /*0740*/  LDS R20, [R20+0x8] ;  /* 0x0000080014147984 */ /* 0x000e620000000800 */
[----:B0-----:R-:W-:Y:S01]  /*0750*/  ISETP.NE.AND P5, PT, R21, 0x3fffffff, PT ;  /* 0x3fffffff1500780c */ /* 0x001fe20003fa5270 */
[C---:B--2---:R-:W-:Y:S01]  /*0760*/  IMAD.IADD R27, R25.reuse, 0x1, R21 ;  /* 0x00000001191b7824 */ /* 0x044fe200078e0215 */
[C---:B------:R-:W-:Y:S01]  /*0770*/  ISETP.NE.AND P6, PT, R25.reuse, 0x3fffffff, PT ;  /* 0x3fffffff1900780c */ /* 0x040fe20003fc5270 */
[----:B---3--:R-:W-:Y:S01]  /*0780*/  IMAD.IADD R25, R25, 0x1, R22 ;  /* 0x0000000119197824 */ /* 0x008fe200078e0216 */
[----:B------:R-:W-:Y:S02]  /*0790*/  ISETP.NE.AND P4, PT, R22, 0x3fffffff, PT ;  /* 0x3fffffff1600780c */ /* 0x000fe40003f85270 */
[----:B------:R-:W-:-:S02]  /*07a0*/  SEL R27, R27, 0x3fffffff, P5 ;  /* 0x3fffffff1b1b7807 */ /* 0x000fc40002800000 */
[----:B------:R-:W-:Y:S02]  /*07b0*/  SEL R25, R25, 0x3fffffff, P4 ;  /* 0x3fffffff19197807 */ /* 0x000fe40002000000 */
[----:B------:R-:W-:Y:S02]  /*07c0*/  SEL R27, R27, 0x3fffffff, P6 ;  /* 0x3fffffff1b1b7807 */ /* 0x000fe40003000000 */
[----:B------:R-:W-:Y:S02]  /*07d0*/  SEL R25, R25, 0x3fffffff, P6 ;  /* 0x3fffffff19197807 */ /* 0x000fe40003000000 */
[----:B----4-:R-:W-:Y:S01]  /*07e0*/  ISETP.GE.AND P6, PT, R27, R24, PT ;  /* 0x000000181b00720c */ /* 0x010fe20003fc6270 */
[C---:B-1----:R-:W-:Y:S02]  /*07f0*/  IMAD.IADD R21, R20.reuse, 0x1, R21 ;  /* 0x0000000114157824 */ /* 0x042fe400078e0215 */
[----:B------:R-:W-:-:S03]  /*0800*/  IMAD.IADD R22, R20, 0x1, R22 ;  /* 0x0000000114167824 */ /* 0x000fc600078e0216 */
[----:B------:R-:W-:Y:S02]  /*0810*/  SEL R21, R21, 0x3fffffff, P5 ;  /* 0x3fffffff15157807 */ /* 0x000fe40002800000 */
[----:B------:R-:W-:-:S05]  /*0820*/  SEL R22, R22, 0x3fffffff, P4 ;  /* 0x3fffffff16167807 */ /* 0x000fca0002000000 */
[----:B------:R-:W-:Y:S01]  /*0830*/  @!P6 STS [R12], R27 ;  /* 0x0000001b0c00e388 */ /* 0x000fe20000000800 */
[----:B------:R-:W-:-:S13]  /*0840*/  ISETP.GE.AND P6, PT, R25, R23, PT ;  /* 0x000000171900720c */ /* 0x000fda0003fc6270 */
[----:B------:R-:W-:Y:S01]  /*0850*/  @!P6 STS [R12+0x4], R25 ;  /* 0x000004190c00e388 */ /* 0x000fe20000000800 */
[----:B------:R-:W-:-:S03]  /*0860*/  ISETP.NE.AND P6, PT, R20, 0x3fffffff, PT ;  /* 0x3fffffff1400780c */ /* 0x000fc60003fc5270 */
[----:B------:R-:W0:Y:S01]  /*0870*/  LDS R24, [R13] ;  /* 0x000000000d187984 */ /* 0x000e220000000800 */
[----:B------:R-:W-:Y:S02]  /*0880*/  SEL R21, R21, 0x3fffffff, P6 ;  /* 0x3fffffff15157807 */ /* 0x000fe40003000000 */
[----:B------:R-:W-:Y:S01]  /*0890*/  SEL R22, R22, 0x3fffffff, P6 ;  /* 0x3fffffff16167807 */ /* 0x000fe20003000000 */
[----:B------:R-:W1:Y:S01]  /*08a0*/  LDS R23, [R13+0x4] ;  /* 0x000004000d177984 */ /* 0x000e620000000800 */
[----:B0-----:R-:W-:Y:S02]  /*08b0*/  ISETP.GE.AND P4, PT, R21, R24, PT ;  /* 0x000000181500720c */ /* 0x001fe40003f86270 */
[----:B-1----:R-:W-:-:S11]  /*08c0*/  ISETP.GE.AND P5, PT, R22, R23, PT ;  /* 0x000000171600720c */ /* 0x002fd60003fa6270 */
[----:B------:R2:W-:Y:S01]  /*08d0*/  @!P4 STS [R13], R21 ;  /* 0x000000150d00c388 */ /* 0x0005e20000000800 */
[----:B------:R-:W-:-:S03]  /*08e0*/  ISETP.NE.AND P4, PT, R18, RZ, PT ;  /* 0x000000ff1200720c */ /* 0x000fc60003f85270 */
[----:B------:R2:W-:Y:S01]  /*08f0*/  @!P5 STS [R13+0x4], R22 ;  /* 0x000004160d00d388 */ /* 0x0005e20000000800 */
[----:B------:R-:W-:Y:S09]  /*0900*/  BAR.SYNC.DEFER_BLOCKING 0x0 ;  /* 0x0000000000007b1d */ /* 0x000ff20000010000 */
[----:B--2---:R-:W-:Y:S05]  /*0910*/  @P4 BRA `(.L_x_6) ;  /* 0xfffffff800d84947 */ /* 0x004fea000383ffff */
.L_x_5:
[----:B------:R-:W-:-:S04]  /*0920*/  LOP3.LUT R0, R0, 0x1, RZ, 0xc0, !PT ;  /* 0x0000000100007812 */ /* 0x000fc800078ec0ff */
[----:B------:R-:W-:-:S13]  /*0930*/  ISETP.NE.U32.AND P4, PT, R0, 0x1, PT ;  /* 0x000000010000780c */ /* 0x000fda0003f85070 */
[----:B------:R-:W-:Y:S05]  /*0940*/  @P4 BRA `(.L_x_4) ;  /* 0x0000000000a84947 */ /* 0x000fea0003800000 */
[----:B------:R-:W1:Y:S01]  /*0950*/  S2R R0, SR_TID.X ;  /* 0x0000000000007919 */ /* 0x000e620000002100 */
[----:B------:R-:W2:Y:S01]  /*0960*/  S2UR UR5, SR_CgaCtaId ;  /* 0x00000000000579c3 */ /* 0x000ea20000008800 */
[----:B------:R-:W-:Y:S01]  /*0970*/  UMOV UR4, 0x400 ;  /* 0x0000040000047882 */ /* 0x000fe20000000000 */
[----:B------:R-:W-:Y:S01]  /*0980*/  IMAD.IADD R10, R10, 0x1, R14 ;  /* 0x000000010a0a7824 */ /* 0x000fe200078e020e */
[----:B------:R-:W-:Y:S04]  /*0990*/  LDS R17, [R12] ;  /* 0x000000000c117984 */ /* 0x000fe80000000800 */
[----:B------:R-:W-:Y:S01]  /*09a0*/  LDS R18, [R12+0x4] ;  /* 0x000004000c127984 */ /* 0x000fe20000000800 */
[----:B--2---:R-:W-:-:S06]  /*09b0*/  ULEA UR4, UR5, UR4, 0x18 ;  /* 0x0000000405047291 */ /* 0x004fcc000f8ec0ff */
[----:B------:R-:W-:Y:S01]  /*09c0*/  LEA R10, R10, UR4, 0x2 ;  /* 0x000000040a0a7c11 */ /* 0x000fe2000f8e10ff */
[----:B-1----:R-:W-:-:S04]  /*09d0*/  IMAD.SHL.U32 R0, R0, 0x2, RZ ;  /* 0x0000000200007824 */ /* 0x002fc800078e00ff */
[----:B------:R-:W-:-:S05]  /*09e0*/  IMAD R0, R14, R11, R0 ;  /* 0x0000000b0e007224 */ /* 0x000fca00078e0200 */
[----:B------:R-:W-:Y:S02]  /*09f0*/  LEA R14, R0, UR4, 0x2 ;  /* 0x00000004000e7c11 */ /* 0x000fe4000f8e10ff */
[----:B------:R1:W2:Y:S04]  /*0a00*/  LDS R0, [R10] ;  /* 0x000000000a007984 */ /* 0x0002a80000000800 */
[----:B------:R-:W3:Y:S01]  /*0a10*/  LDS.64 R14, [R14] ;  /* 0x000000000e0e7984 */ /* 0x000ee20000000a00 */
[----:B-1----:R-:W-:-:S06]  /*0a20*/  IMAD R10, R11, 0x4, R10 ;  /* 0x000000040b0a7824 */ /* 0x002fcc00078e020a */
[----:B------:R-:W1:Y:S01]  /*0a30*/  LDS R10, [R10] ;  /* 0x000000000a0a7984 */ /* 0x000e620000000800 */
[C---:B--2---:R-:W-:Y:S01]  /*0a40*/  ISETP.NE.AND P6, PT, R0.reuse, 0x3fffffff, PT ;  /* 0x3fffffff0000780c */ /* 0x044fe20003fc5270 */
[--C-:B---3--:R-:W-:Y:S01]  /*0a50*/  IMAD.IADD R16, R0, 0x1, R14.reuse ;  /* 0x0000000100107824 */ /* 0x108fe200078e020e */
[----:B------:R-:W-:Y:S01]  /*0a60*/  ISETP.NE.AND P5, PT, R14, 0x3fffffff, PT ;  /* 0x3fffffff0e00780c */ /* 0x000fe20003fa5270 */
[--C-:B------:R-:W-:Y:S01]  /*0a70*/  IMAD.IADD R0, R0, 0x1, R15.reuse ;  /* 0x0000000100007824 */ /* 0x100fe200078e020f */
[----:B------:R-:W-:Y:S02]  /*0a80*/  ISETP.NE.AND P4, PT, R15, 0x3fffffff, PT ;  /* 0x3fffffff0f00780c */ /* 0x000fe40003f85270 */
[----:B------:R-:W-:Y:S02]  /*0a90*/  SEL R16, R16, 0x3fffffff, P5 ;  /* 0x3fffffff10107807 */ /* 0x000fe40002800000 */
[----:B------:R-:W-:Y:S02]  /*0aa0*/  SEL R0, R0, 0x3fffffff, P4 ;  /* 0x3fffffff00007807 */ /* 0x000fe40002000000 */
[----:B------:R-:W-:Y:S01]  /*0ab0*/  SEL R16, R16, 0x3fffffff, P6 ;  /* 0x3fffffff10107807 */ /* 0x000fe20003000000 */
[----:B-1----:R-:W-:Y:S01]  /*0ac0*/  IMAD.IADD R14, R10, 0x1, R14 ;  /* 0x000000010a0e7824 */ /* 0x002fe200078e020e */
[----:B------:R-:W-:Y:S01]  /*0ad0*/  SEL R19, R0, 0x3fffffff, P6 ;  /* 0x3fffffff00137807 */ /* 0x000fe20003000000 */
[----:B------:R-:W-:Y:S01]  /*0ae0*/  IMAD.IADD R15, R10, 0x1, R15 ;  /* 0x000000010a0f7824 */ /* 0x000fe200078e020f */
[----:B------:R-:W-:-:S02]  /*0af0*/  ISETP.GE.AND P6, PT, R16, R17, PT ;  /* 0x000000111000720c */ /* 0x000fc40003fc6270 */
[----:B------:R-:W-:Y:S02]  /*0b00*/  SEL R14, R14, 0x3fffffff, P5 ;  /* 0x3fffffff0e0e7807 */ /* 0x000fe40002800000 */
[----:B------:R-:W-:-:S09]  /*0b10*/  SEL R15, R15, 0x3fffffff, P4 ;  /* 0x3fffffff0f0f7807 */ /* 0x000fd20002000000 */
[----:B------:R-:W-:Y:S01]  /*0b20*/  @!P6 STS [R12], R16 ;  /* 0x000000100c00e388 */ /* 0x000fe20000000800 */
[----:B------:R-:W-:-:S13]  /*0b30*/  ISETP.GE.AND P6, PT, R19, R18, PT ;  /* 0x000000121300720c */ /* 0x000fda0003fc6270 */
[----:B------:R-:W-:Y:S01]  /*0b40*/  @!P6 STS [R12+0x4], R19 ;  /* 0x000004130c00e388 */ /* 0x000fe20000000800 */
[----:B------:R-:W-:-:S03]  /*0b50*/  ISETP.NE.AND P6, PT, R10, 0x3fffffff, PT ;  /* 0x3fffffff0a00780c */ /* 0x000fc60003fc5270 */
[----:B------:R-:W1:Y:S01]  /*0b60*/  LDS R0, [R13] ;  /* 0x000000000d007984 */ /* 0x000e620000000800 */
[----:B------:R-:W-:Y:S02]  /*0b70*/  SEL R14, R14, 0x3fffffff, P6 ;  /* 0x3fffffff0e0e7807 */ /* 0x000fe40003000000 */
[----:B------:R-:W-:Y:S01]  /*0b80*/  SEL R10, R15, 0x3fffffff, P6 ;  /* 0x3fffffff0f0a7807 */ /* 0x000fe20003000000 */
[----:B------:R-:W2:Y:S01]  /*0b90*/  LDS R11, [R13+0x4] ;  /* 0x000004000d0b7984 */ /* 0x000ea20000000800 */
[----:B-1----:R-:W-:Y:S02]  /*0ba0*/  ISETP.GE.AND P4, PT, R14, R0, PT ;  /* 0x000000000e00720c */ /* 0x002fe40003f86270 */
[----:B--2---:R-:W-:-:S11]  /*0bb0*/  ISETP.GE.AND P5, PT, R10, R11, PT ;  /* 0x0000000b0a00720c */ /* 0x004fd60003fa6270 */
[----:B------:R1:W-:Y:S04]  /*0bc0*/  @!P4 STS [R13], R14 ;  /* 0x0000000e0d00c388 */ /* 0x0003e80000000800 */
[----:B------:R1:W-:Y:S01]  /*0bd0*/  @!P5 STS [R13+0x4], R10 ;  /* 0x0000040a0d00d388 */ /* 0x0003e20000000800 */
[----:B------:R-:W-:Y:S06]  /*0be0*/  BAR.SYNC.DEFER_BLOCKING 0x0 ;  /* 0x0000000000007b1d */ /* 0x000fec0000010000 */
.L_x_4:
[----:B------:R-:W2:Y:S04]  /*0bf0*/  @!P0 LDS R11, [R12] ;  /* 0x000000000c0b8984 */ /* 0x000ea80000000800 */
[----:B------:R-:W3:Y:S04]  /*0c00*/  @!P1 LDS R17, [R12+0x4] ;  /* 0x000004000c119984 */ /* 0x000ee80000000800 */
[----:B------:R-:W4:Y:S04]  /*0c10*/  @!P2 LDS R15, [R13] ;  /* 0x000000000d0fa984 */ /* 0x000f280000000800 */
[----:B--2---:R2:W-:Y:S04]  /*0c20*/  @!P0 STG.E desc[UR6][R6.64], R11 ;  /* 0x0000000b06008986 */ /* 0x0045e8000c101906 */
[----:B---3--:R2:W-:Y:S04]  /*0c30*/  @!P1 STG.E desc[UR6][R8.64+0x4], R17 ;  /* 0x0000041108009986 */ /* 0x0085e8000c101906 */
[----:B----4-:R2:W-:Y:S01]  /*0c40*/  @!P2 STG.E desc[UR6][R2.64], R15 ;  /* 0x0000000f0200a986 */ /* 0x0105e2000c101906 */
[----:B------:R-:W-:Y:S05]  /*0c50*/  @P3 EXIT ;  /* 0x000000000000394d */ /* 0x000fea0003800000 */
[----:B01----:R-:W0:Y:S04]  /*0c60*/  LDS R13, [R13+0x4] ;  /* 0x000004000d0d7984 */ /* 0x003e280000000800 */
[----:B0-----:R-:W-:Y:S01]  /*0c70*/  STG.E desc[UR6][R4.64+0x4], R13 ;  /* 0x0000040d04007986 */ /* 0x001fe2000c101906 */
[----:B------:R-:W-:Y:S05]  /*0c80*/  EXIT ;  /* 0x000000000000794d */ /* 0x000fea0003800000 */
.L_x_7:
        /* <DEDUP_REMOVED lines=15> */
.L_x_10:


//--------------------- .nv.shared._Z6phase3Piiiii --------------------------
	.section	.nv.shared._Z6phase3Piiiii,"aw",@nobits
	.sectionflags	@""
	.align	4
.nv.shared._Z6phase3Piiiii:
	.zero		33792


//--------------------- .nv.shared.reserved.0     --------------------------
	.section	.nv.shared.reserved.0,"aw",@nobits
	.weak		__nv_reservedSMEM_offset_0_alias
	.size		__nv_reservedSMEM_offset_0_alias, 0, 64
	.other		__nv_reservedSMEM_offset_0_alias,@"STO_CUDA_RESERVED_SHARED STV_DEFAULT"
__nv_reservedSMEM_offset_0_alias:
	.zero		0
	.zero		64


//--------------------- .nv.shared._Z6phase2Piiiii --------------------------
	.section	.nv.shared._Z6phase2Piiiii,"aw",@nobits
	.sectionflags	@""
	.align	4
.nv.shared._Z6phase2Piiiii:
	.zero		34304


//--------------------- .nv.shared._Z6phase1Piiii --------------------------
	.section	.nv.shared._Z6phase1Piiii,"aw",@nobits
	.sectionflags	@""
	.align	4
.nv.shared._Z6phase1Piiii:
	.zero		17664


//--------------------- .nv.constant0._Z6phase3Piiiii --------------------------
	.section	.nv.constant0._Z6phase3Piiiii,"a",@progbits
	.sectionflags	@""
	.align	4
.nv.constant0._Z6phase3Piiiii:
	.zero		920


//--------------------- .nv.constant0._Z6phase2Piiiii --------------------------
	.section	.nv.constant0._Z6phase2Piiiii,"a",@progbits
	.sectionflags	@""
	.align	4
.nv.constant0._Z6phase2Piiiii:
	.zero		920


//--------------------- .nv.constant0._Z6phase1Piiii --------------------------
	.section	.nv.constant0._Z6phase1Piiii,"a",@progbits
	.sectionflags	@""
	.align	4
.nv.constant0._Z6phase1Piiii:
	.zero		916


//--------------------- SYMBOLS --------------------------

	.type		.nv.reservedSmem.offset0,@object
	.size		.nv.reservedSmem.offset0,0x4
	.type		.nv.reservedSmem.cap,@object
	.size		.nv.reservedSmem.cap,0x4
